	.target	sm_90a

	.elftype	@"ET_EXEC"


//--------------------- .note.nv.tkinfo           --------------------------
	.section	.note.nv.tkinfo,"",@"SHT_NOTE"
	.sectionflags	@"SHF_NOTE_NV_TKINFO"
	.tkinfo
        /*0018*/ 	.word	0x00000002
        /*0030*/ 	.string	""
        /*0030*/ 	.string	"ptxas"
        /*0030*/ 	.string	"Cuda compilation tools, release 13.0, V13.0.88"
        /*0030*/ 	.string	"Build cuda_13.0.r13.0/compiler.36424714_0"
        /*0030*/ 	.string	"-arch sm_90a -m 64 "



//--------------------- .note.nv.cuinfo           --------------------------
	.section	.note.nv.cuinfo,"",@"SHT_NOTE"
	.sectionflags	@"SHF_NOTE_NV_CUINFO"
        /*0018*/ 	.short	0x0002
        /*001a*/ 	.short	0x005a
        /*001c*/ 	.short	0x0082
	.zero		2


//--------------------- .nv.info                  --------------------------
	.section	.nv.info,"",@"SHT_CUDA_INFO"
	.align	4


	//----- nvinfo : EIATTR_REGCOUNT
	.align		4
        /*0000*/ 	.byte	0x04, 0x2f
        /*0002*/ 	.short	(.L_15 - .L_14)
	.align		4
.L_14:
        /*0004*/ 	.word	index@(_ZN7cutlass13device_kernelINS_4gemm6kernel13GemmUniversalIN4cute5tupleIJiiiiEEENS1_10collective13CollectiveMmaINS1_34MainloopSm90TmaGmmaWarpSpecializedILi3ENS5_IJNS4_1CILi2EEENSA_ILi1EEESC_EEENS1_32KernelTmaWarpSpecializedPingpongEEENS5_IJNSA_ILi64EEENSA_ILi80EEENSA_ILi256EEEEEENS_10bfloat16_tENS5_IJlSC_lEEESK_SL_NS4_8TiledMMAINS4_8MMA_AtomIJNS4_4SM904GMMA27MMA_64x16x16_F32BF16BF16_SSILNSP_5MajorE0ELSR_0ELNSP_7ScaleInE1ELSS_1EEEEEENS4_6LayoutINS5_IJSC_SC_SC_EEENS5_IJNSA_ILi0EEESX_SX_EEEEENS5_IJNS4_10UnderscoreES10_S10_EEEEENS4_13SM90_TMA_LOADENS4_14ComposedLayoutINS4_7SwizzleILi3ELi4ELi3EEENS4_18smem_ptr_flag_bitsILi16EEENSV_INS5_IJNSA_ILi8EEESG_EEENS5_IJSG_SC_EEEEEEEvNS4_8identityENS4_23SM90_TMA_LOAD_MULTICASTES1D_vS1E_EENS_8epilogue10collective6detail29Sm90TmaWarpSpecializedAdapterINS1I_15DefaultEpilogueISK_SL_SL_NS1H_6thread17LinearCombinationISK_Li1EffLNS1M_9ScaleType4KindE0ELNS_15FloatRoundStyleE2ESK_EENS1_15EpilogueDefaultEEEEEvvEEEEvNT_6ParamsE)
        /*0008*/ 	.word	0x000000a8


	//----- nvinfo : EIATTR_FRAME_SIZE
	.align		4
.L_15:
        /*000c*/ 	.byte	0x04, 0x11
        /*000e*/ 	.short	(.L_17 - .L_16)
	.align		4
.L_16:
        /*0010*/ 	.word	index@(_ZN7cutlass13device_kernelINS_4gemm6kernel13GemmUniversalIN4cute5tupleIJiiiiEEENS1_10collective13CollectiveMmaINS1_34MainloopSm90TmaGmmaWarpSpecializedILi3ENS5_IJNS4_1CILi2EEENSA_ILi1EEESC_EEENS1_32KernelTmaWarpSpecializedPingpongEEENS5_IJNSA_ILi64EEENSA_ILi80EEENSA_ILi256EEEEEENS_10bfloat16_tENS5_IJlSC_lEEESK_SL_NS4_8TiledMMAINS4_8MMA_AtomIJNS4_4SM904GMMA27MMA_64x16x16_F32BF16BF16_SSILNSP_5MajorE0ELSR_0ELNSP_7ScaleInE1ELSS_1EEEEEENS4_6LayoutINS5_IJSC_SC_SC_EEENS5_IJNSA_ILi0EEESX_SX_EEEEENS5_IJNS4_10UnderscoreES10_S10_EEEEENS4_13SM90_TMA_LOADENS4_14ComposedLayoutINS4_7SwizzleILi3ELi4ELi3EEENS4_18smem_ptr_flag_bitsILi16EEENSV_INS5_IJNSA_ILi8EEESG_EEENS5_IJSG_SC_EEEEEEEvNS4_8identityENS4_23SM90_TMA_LOAD_MULTICASTES1D_vS1E_EENS_8epilogue10collective6detail29Sm90TmaWarpSpecializedAdapterINS1I_15DefaultEpilogueISK_SL_SL_NS1H_6thread17LinearCombinationISK_Li1EffLNS1M_9ScaleType4KindE0ELNS_15FloatRoundStyleE2ESK_EENS1_15EpilogueDefaultEEEEEvvEEEEvNT_6ParamsE)
        /*0014*/ 	.word	0x00000008


	//----- nvinfo : EIATTR_MIN_STACK_SIZE
	.align		4
.L_17:
        /*0018*/ 	.byte	0x04, 0x12
        /*001a*/ 	.short	(.L_19 - .L_18)
	.align		4
.L_18:
        /*001c*/ 	.word	index@(_ZN7cutlass13device_kernelINS_4gemm6kernel13GemmUniversalIN4cute5tupleIJiiiiEEENS1_10collective13CollectiveMmaINS1_34MainloopSm90TmaGmmaWarpSpecializedILi3ENS5_IJNS4_1CILi2EEENSA_ILi1EEESC_EEENS1_32KernelTmaWarpSpecializedPingpongEEENS5_IJNSA_ILi64EEENSA_ILi80EEENSA_ILi256EEEEEENS_10bfloat16_tENS5_IJlSC_lEEESK_SL_NS4_8TiledMMAINS4_8MMA_AtomIJNS4_4SM904GMMA27MMA_64x16x16_F32BF16BF16_SSILNSP_5MajorE0ELSR_0ELNSP_7ScaleInE1ELSS_1EEEEEENS4_6LayoutINS5_IJSC_SC_SC_EEENS5_IJNSA_ILi0EEESX_SX_EEEEENS5_IJNS4_10UnderscoreES10_S10_EEEEENS4_13SM90_TMA_LOADENS4_14ComposedLayoutINS4_7SwizzleILi3ELi4ELi3EEENS4_18smem_ptr_flag_bitsILi16EEENSV_INS5_IJNSA_ILi8EEESG_EEENS5_IJSG_SC_EEEEEEEvNS4_8identityENS4_23SM90_TMA_LOAD_MULTICASTES1D_vS1E_EENS_8epilogue10collective6detail29Sm90TmaWarpSpecializedAdapterINS1I_15DefaultEpilogueISK_SL_SL_NS1H_6thread17LinearCombinationISK_Li1EffLNS1M_9ScaleType4KindE0ELNS_15FloatRoundStyleE2ESK_EENS1_15EpilogueDefaultEEEEEvvEEEEvNT_6ParamsE)
        /*0020*/ 	.word	0x00000008
.L_19:


//--------------------- .nv.compat                --------------------------
	.section	.nv.compat,"",@"SHT_CUDA_COMPAT_INFO"
	.align	4
        /*0000*/ 	.byte	0x02, 0x09, 0x01, 0x00, 0x02, 0x02, 0x04, 0x00, 0x02, 0x05, 0x05, 0x00, 0x03, 0x07, 0x01, 0x01
        /*0010*/ 	.byte	0x02, 0x03, 0x01, 0x00, 0x02, 0x06, 0x01, 0x00, 0x04, 0x0b, 0x08, 0x00, 0x00, 0x00, 0x00, 0x00
        /*0020*/ 	.byte	0x00, 0x00, 0x00, 0x00


//--------------------- .nv.info._ZN7cutlass13device_kernelINS_4gemm6kernel13GemmUniversalIN4cute5tupleIJiiiiEEENS1_10collective13CollectiveMmaINS1_34MainloopSm90TmaGmmaWarpSpecializedILi3ENS5_IJNS4_1CILi2EEENSA_ILi1EEESC_EEENS1_32KernelTmaWarpSpecializedPingpongEEENS5_IJNSA_ILi64EEENSA_ILi80EEENSA_ILi256EEEEEENS_10bfloat16_tENS5_IJlSC_lEEESK_SL_NS4_8TiledMMAINS4_8MMA_AtomIJNS4_4SM904GMMA27MMA_64x16x16_F32BF16BF16_SSILNSP_5MajorE0ELSR_0ELNSP_7ScaleInE1ELSS_1EEEEEENS4_6LayoutINS5_IJSC_SC_SC_EEENS5_IJNSA_ILi0EEESX_SX_EEEEENS5_IJNS4_10UnderscoreES10_S10_EEEEENS4_13SM90_TMA_LOADENS4_14ComposedLayoutINS4_7SwizzleILi3ELi4ELi3EEENS4_18smem_ptr_flag_bitsILi16EEENSV_INS5_IJNSA_ILi8EEESG_EEENS5_IJSG_SC_EEEEEEEvNS4_8identityENS4_23SM90_TMA_LOAD_MULTICASTES1D_vS1E_EENS_8epilogue10collective6detail29Sm90TmaWarpSpecializedAdapterINS1I_15DefaultEpilogueISK_SL_SL_NS1H_6thread17LinearCombinationISK_Li1EffLNS1M_9ScaleType4KindE0ELNS_15FloatRoundStyleE2ESK_EENS1_15EpilogueDefaultEEEEEvvEEEEvNT_6ParamsE --------------------------
	.section	.nv.info._ZN7cutlass13device_kernelINS_4gemm6kernel13GemmUniversalIN4cute5tupleIJiiiiEEENS1_10collective13CollectiveMmaINS1_34MainloopSm90TmaGmmaWarpSpecializedILi3ENS5_IJNS4_1CILi2EEENSA_ILi1EEESC_EEENS1_32KernelTmaWarpSpecializedPingpongEEENS5_IJNSA_ILi64EEENSA_ILi80EEENSA_ILi256EEEEEENS_10bfloat16_tENS5_IJlSC_lEEESK_SL_NS4_8TiledMMAINS4_8MMA_AtomIJNS4_4SM904GMMA27MMA_64x16x16_F32BF16BF16_SSILNSP_5MajorE0ELSR_0ELNSP_7ScaleInE1ELSS_1EEEEEENS4_6LayoutINS5_IJSC_SC_SC_EEENS5_IJNSA_ILi0EEESX_SX_EEEEENS5_IJNS4_10UnderscoreES10_S10_EEEEENS4_13SM90_TMA_LOADENS4_14ComposedLayoutINS4_7SwizzleILi3ELi4ELi3EEENS4_18smem_ptr_flag_bitsILi16EEENSV_INS5_IJNSA_ILi8EEESG_EEENS5_IJSG_SC_EEEEEEEvNS4_8identityENS4_23SM90_TMA_LOAD_MULTICASTES1D_vS1E_EENS_8epilogue10collective6detail29Sm90TmaWarpSpecializedAdapterINS1I_15DefaultEpilogueISK_SL_SL_NS1H_6thread17LinearCombinationISK_Li1EffLNS1M_9ScaleType4KindE0ELNS_15FloatRoundStyleE2ESK_EENS1_15EpilogueDefaultEEEEEvvEEEEvNT_6ParamsE,"",@"SHT_CUDA_INFO"
	.sectionflags	@""
	.align	4


	//----- nvinfo : EIATTR_CUDA_API_VERSION
	.align		4
        /*0000*/ 	.byte	0x04, 0x37
        /*0002*/ 	.short	(.L_21 - .L_20)
.L_20:
        /*0004*/ 	.word	0x00000082


	//----- nvinfo : EIATTR_KPARAM_INFO
	.align		4
.L_21:
        /*0008*/ 	.byte	0x04, 0x17
        /*000a*/ 	.short	(.L_23 - .L_22)
.L_22:
        /*000c*/ 	.word	0x00000000
        /*0010*/ 	.short	0x0000
        /*0012*/ 	.short	0x0070
        /*0014*/ 	.byte	0x00, 0xf0, 0x01, 0x10


	//----- nvinfo : EIATTR_SPARSE_MMA_MASK
	.align		4
.L_23:
        /*0018*/ 	.byte	0x03, 0x50
        /*001a*/ 	.short	0x0000


	//----- nvinfo : EIATTR_MAXREG_COUNT
	.align		4
        /*001c*/ 	.byte	0x03, 0x1b
        /*001e*/ 	.short	0x00a8


	//----- nvinfo : EIATTR_NUM_BARRIERS
	.align		4
        /*0020*/ 	.byte	0x02, 0x4c
        /*0022*/ 	.byte	0x01
	.zero		1


	//----- nvinfo : EIATTR_EXTERNS
	.align		4
        /*0024*/ 	.byte	0x04, 0x0f
        /*0026*/ 	.short	(.L_25 - .L_24)


	//   ....[0]....
	.align		4
.L_24:
        /*0028*/ 	.word	index@(__assertfail)


	//----- nvinfo : EIATTR_ANNOTATIONS
	.align		4
.L_25:
        /*002c*/ 	.byte	0x04, 0x55
        /*002e*/ 	.short	(.L_27 - .L_26)


	//   ....[0]....
.L_26:
        /*0030*/ 	.word	0x00000001
        /*0034*/ 	.byte	0x90, 0x0d, 0x00, 0x00, 0x01, 0x00, 0x00, 0x00, 0x20, 0x89, 0x00, 0x00, 0x01, 0x00, 0x00, 0x00
        /*0044*/ 	.byte	0xb0, 0x97, 0x00, 0x00


	//----- nvinfo : EIATTR_MERCURY_ISA_VERSION
	.align		4
.L_27:
        /*0048*/ 	.byte	0x03, 0x5f
        /*004a*/ 	.short	0x0101


	//----- nvinfo : EIATTR_INT_WARP_WIDE_INSTR_OFFSETS
	.align		4
        /*004c*/ 	.byte	0x04, 0x31
        /*004e*/ 	.short	(.L_29 - .L_28)


	//   ....[0]....
.L_28:
        /*0050*/ 	.word	0x00000510


	//   ....[1]....
        /*0054*/ 	.word	0x00000540


	//   ....[2]....
        /*0058*/ 	.word	0x00000580


	//   ....[3]....
        /*005c*/ 	.word	0x000006b0


	//   ....[4]....
        /*0060*/ 	.word	0x000006c0


	//   ....[5]....
        /*0064*/ 	.word	0x000006d0


	//   ....[6]....
        /*0068*/ 	.word	0x00000770


	//   ....[7]....
        /*006c*/ 	.word	0x000007b0


	//   ....[8]....
        /*0070*/ 	.word	0x00005a80


	//----- nvinfo : EIATTR_COOP_GROUP_MASK_REGIDS
	.align		4
.L_29:
        /*0074*/ 	.byte	0x04, 0x29
        /*0076*/ 	.short	(.L_31 - .L_30)


	//   ....[0]....
.L_30:
        /*0078*/ 	.word	0xffffffff


	//   ....[1]....
        /*007c*/ 	.word	0xffffffff


	//   ....[2]....
        /*0080*/ 	.word	0xffffffff


	//   ....[3]....
        /*0084*/ 	.word	0xffffffff


	//   ....[4]....
        /*0088*/ 	.word	0xffffffff


	//   ....[5]....
        /*008c*/ 	.word	0xffffffff


	//   ....[6]....
        /*0090*/ 	.word	0xffffffff


	//----- nvinfo : EIATTR_COOP_GROUP_INSTR_OFFSETS
	.align		4
.L_31:
        /*0094*/ 	.byte	0x04, 0x28
        /*0096*/ 	.short	(.L_33 - .L_32)


	//   ....[0]....
.L_32:
        /*0098*/ 	.word	0x00000070


	//   ....[1]....
        /*009c*/ 	.word	0x00000080


	//   ....[2]....
        /*00a0*/ 	.word	0x00000140


	//   ....[3]....
        /*00a4*/ 	.word	0x000002d0


	//   ....[4]....
        /*00a8*/ 	.word	0x00000310


	//   ....[5]....
        /*00ac*/ 	.word	0x000006f0


	//   ....[6]....
        /*00b0*/ 	.word	0x00000930


	//----- nvinfo : EIATTR_REG_RECONFIG
	.align		4
.L_33:
        /*00b4*/ 	.byte	0x01, 0x54
	.zero		2


	//----- nvinfo : EIATTR_SYSCALL_OFFSETS
	.align		4
        /*00b8*/ 	.byte	0x04, 0x46
        /*00ba*/ 	.short	(.L_35 - .L_34)


	//   ....[0]....
.L_34:
        /*00bc*/ 	.word	0x00001840


	//----- nvinfo : EIATTR_MBARRIER_INSTR_OFFSETS
	.align		4
.L_35:
        /*00c0*/ 	.byte	0x04, 0x39
        /*00c2*/ 	.short	(.L_37 - .L_36)


	//   ....[0]....
.L_36:
        /*00c4*/ 	.word	0x00000260
        /*00c8*/ 	.word	0x000000ff
        /*00cc*/ 	.word	0x00000000
        /*00d0*/ 	.short	0x0100
        /*00d2*/ 	.byte	0x08
	.zero		1


	//   ....[1]....
        /*00d4*/ 	.word	0x00000270
        /*00d8*/ 	.word	0x000000ff
        /*00dc*/ 	.word	0x00000018
        /*00e0*/ 	.short	0x0100
        /*00e2*/ 	.byte	0x08
	.zero		1


	//   ....[2]....
        /*00e4*/ 	.word	0x00000280
        /*00e8*/ 	.word	0x000000ff
        /*00ec*/ 	.word	0x00000008
        /*00f0*/ 	.short	0x0100
        /*00f2*/ 	.byte	0x08
	.zero		1


	//   ....[3]....
        /*00f4*/ 	.word	0x00000290
        /*00f8*/ 	.word	0x000000ff
        /*00fc*/ 	.word	0x00000020
        /*0100*/ 	.short	0x0100
        /*0102*/ 	.byte	0x08
	.zero		1


	//   ....[4]....
        /*0104*/ 	.word	0x000002a0
        /*0108*/ 	.word	0x000000ff
        /*010c*/ 	.word	0x00000010
        /*0110*/ 	.short	0x0100
        /*0112*/ 	.byte	0x08
	.zero		1


	//   ....[5]....
        /*0114*/ 	.word	0x000002b0
        /*0118*/ 	.word	0x000000ff
        /*011c*/ 	.word	0x00000028
        /*0120*/ 	.short	0x0100
        /*0122*/ 	.byte	0x08
	.zero		1


	//   ....[6]....
        /*0124*/ 	.word	0x000007e0
        /*0128*/ 	.word	0x000000ff
        /*012c*/ 	.word	0x00000060
        /*0130*/ 	.short	0x0100
        /*0132*/ 	.byte	0x08
	.zero		1


	//   ....[7]....
        /*0134*/ 	.word	0x00000870
        /*0138*/ 	.word	0x000000ff
        /*013c*/ 	.word	0x00000068
        /*0140*/ 	.short	0x0100
        /*0142*/ 	.byte	0x08
	.zero		1


	//   ....[8]....
        /*0144*/ 	.word	0x000008b0
        /*0148*/ 	.word	0x000000ff
        /*014c*/ 	.word	0x00000040
        /*0150*/ 	.short	0x0100
        /*0152*/ 	.byte	0x09
	.zero		1


	//   ....[9]....
        /*0154*/ 	.word	0x000008c0
        /*0158*/ 	.word	0x000000ff
        /*015c*/ 	.word	0x00000048
        /*0160*/ 	.short	0x0100
        /*0162*/ 	.byte	0x09
	.zero		1


	//   ....[10]....
        /*0164*/ 	.word	0x000008d0
        /*0168*/ 	.word	0x000000ff
        /*016c*/ 	.word	0x00000050
        /*0170*/ 	.short	0x0100
        /*0172*/ 	.byte	0x09
	.zero		1


	//   ....[11]....
        /*0174*/ 	.word	0x000008e0
        /*0178*/ 	.word	0x000000ff
        /*017c*/ 	.word	0x00000058
        /*0180*/ 	.short	0x0100
        /*0182*/ 	.byte	0x09
	.zero		1


	//   ....[12]....
        /*0184*/ 	.word	0x00001720
        /*0188*/ 	.word	0x00000047
        /*018c*/ 	.word	0x00000000
        /*0190*/ 	.short	0x010a
        /*0192*/ 	.byte	0x29
	.zero		1


	//   ....[13]....
        /*0194*/ 	.word	0x000018c0
        /*0198*/ 	.word	0x00000003
        /*019c*/ 	.word	0x00000000
        /*01a0*/ 	.short	0x010a
        /*01a2*/ 	.byte	0x3f
	.zero		1


	//   ....[14]....
        /*01a4*/ 	.word	0x00001900
        /*01a8*/ 	.word	0x00000003
        /*01ac*/ 	.word	0x00000000
        /*01b0*/ 	.short	0x010a
        /*01b2*/ 	.byte	0x3f
	.zero		1


	//   ....[15]....
        /*01b4*/ 	.word	0x00003940
        /*01b8*/ 	.word	0x000000ff
        /*01bc*/ 	.word	0x00000000
        /*01c0*/ 	.short	0x010a
        /*01c2*/ 	.byte	0x04
	.zero		1


	//   ....[16]....
        /*01c4*/ 	.word	0x00003980
        /*01c8*/ 	.word	0x000000ff
        /*01cc*/ 	.word	0x00000000
        /*01d0*/ 	.short	0x010a
        /*01d2*/ 	.byte	0x04
	.zero		1


	//   ....[17]....
        /*01d4*/ 	.word	0x00005920
        /*01d8*/ 	.word	0x00000005
        /*01dc*/ 	.word	0x00000000
        /*01e0*/ 	.short	0x0101
        /*01e2*/ 	.byte	0x3f
	.zero		1


	//   ....[18]....
        /*01e4*/ 	.word	0x00005a20
        /*01e8*/ 	.word	0x00000048
        /*01ec*/ 	.word	0x00000000
        /*01f0*/ 	.short	0x0101
        /*01f2*/ 	.byte	0x2a
	.zero		1


	//   ....[19]....
        /*01f4*/ 	.word	0x00005b20
        /*01f8*/ 	.word	0x00000003
        /*01fc*/ 	.word	0x00000000
        /*0200*/ 	.short	0x0101
        /*0202*/ 	.byte	0x3f
	.zero		1


	//   ....[20]....
        /*0204*/ 	.word	0x00005be0
        /*0208*/ 	.word	0x00000047
        /*020c*/ 	.word	0x00000010
        /*0210*/ 	.short	0x010a
        /*0212*/ 	.byte	0x29
	.zero		1


	//   ....[21]....
        /*0214*/ 	.word	0x00008940
        /*0218*/ 	.word	0x0000004a
        /*021c*/ 	.word	0x00000000
        /*0220*/ 	.short	0x0101
        /*0222*/ 	.byte	0x2a
	.zero		1


	//   ....[22]....
        /*0224*/ 	.word	0x000092d0
        /*0228*/ 	.word	0x0000000c
        /*022c*/ 	.word	0x00000018
        /*0230*/ 	.short	0x010a
        /*0232*/ 	.byte	0x3f
	.zero		1


	//   ....[23]....
        /*0234*/ 	.word	0x000098c0
        /*0238*/ 	.word	0x00000005
        /*023c*/ 	.word	0x00000068
        /*0240*/ 	.short	0x0101
        /*0242*/ 	.byte	0x3f
	.zero		1


	//   ....[24]....
        /*0244*/ 	.word	0x0000a040
        /*0248*/ 	.word	0x00000009
        /*024c*/ 	.word	0x00000000
        /*0250*/ 	.short	0x010a
        /*0252*/ 	.byte	0x3f
	.zero		1


	//   ....[25]....
        /*0254*/ 	.word	0x0000a0c0
        /*0258*/ 	.word	0x00000006
        /*025c*/ 	.word	0x00000000
        /*0260*/ 	.short	0x010a
        /*0262*/ 	.byte	0x3f
	.zero		1


	//   ....[26]....
        /*0264*/ 	.word	0x0000a150
        /*0268*/ 	.word	0x00000003
        /*026c*/ 	.word	0x00000000
        /*0270*/ 	.short	0x010a
        /*0272*/ 	.byte	0x3f
	.zero		1


	//   ....[27]....
        /*0274*/ 	.word	0x0000a1b0
        /*0278*/ 	.word	0x00000049
        /*027c*/ 	.word	0x00000000
        /*0280*/ 	.short	0x010a
        /*0282*/ 	.byte	0x3f
	.zero		1


	//   ....[28]....
        /*0284*/ 	.word	0x0000a200
        /*0288*/ 	.word	0x00000003
        /*028c*/ 	.word	0x00000000
        /*0290*/ 	.short	0x010a
        /*0292*/ 	.byte	0x3f
	.zero		1


	//   ....[29]....
        /*0294*/ 	.word	0x0000a260
        /*0298*/ 	.word	0x00000005
        /*029c*/ 	.word	0x00000000
        /*02a0*/ 	.short	0x010a
        /*02a2*/ 	.byte	0x3f
	.zero		1


	//   ....[30]....
        /*02a4*/ 	.word	0x0000a2b0
        /*02a8*/ 	.word	0x00000049
        /*02ac*/ 	.word	0x00000010
        /*02b0*/ 	.short	0x010a
        /*02b2*/ 	.byte	0x3f
	.zero		1


	//   ....[31]....
        /*02b4*/ 	.word	0x0000a380
        /*02b8*/ 	.word	0x0000000c
        /*02bc*/ 	.word	0x00000018
        /*02c0*/ 	.short	0x010a
        /*02c2*/ 	.byte	0x3f
	.zero		1


	//   ....[32]....
        /*02c4*/ 	.word	0x0000a450
        /*02c8*/ 	.word	0x00000009
        /*02cc*/ 	.word	0x00000000
        /*02d0*/ 	.short	0x010a
        /*02d2*/ 	.byte	0x3f
	.zero		1


	//   ....[33]....
        /*02d4*/ 	.word	0x0000a4a0
        /*02d8*/ 	.word	0x00000006
        /*02dc*/ 	.word	0x00000000
        /*02e0*/ 	.short	0x010a
        /*02e2*/ 	.byte	0x3f
	.zero		1


	//----- nvinfo : EIATTR_NUM_MBARRIERS
	.align		4
.L_37:
        /*02e4*/ 	.byte	0x03, 0x38
        /*02e6*/ 	.short	0x000c


	//----- nvinfo : EIATTR_EXIT_INSTR_OFFSETS
	.align		4
        /*02e8*/ 	.byte	0x04, 0x1c
        /*02ea*/ 	.short	(.L_39 - .L_38)


	//   ....[0]....
.L_38:
        /*02ec*/ 	.word	0x000013d0


	//   ....[1]....
        /*02f0*/ 	.word	0x00001430


	//   ....[2]....
        /*02f4*/ 	.word	0x00008fd0


	//   ....[3]....
        /*02f8*/ 	.word	0x00009000


	//   ....[4]....
        /*02fc*/ 	.word	0x0000a1a0


	//----- nvinfo : EIATTR_MAX_THREADS
	.align		4
.L_39:
        /*0300*/ 	.byte	0x04, 0x05
        /*0302*/ 	.short	(.L_41 - .L_40)
.L_40:
        /*0304*/ 	.word	0x00000180
        /*0308*/ 	.word	0x00000001
        /*030c*/ 	.word	0x00000001


	//----- nvinfo : EIATTR_CRS_STACK_SIZE
	.align		4
.L_41:
        /*0310*/ 	.byte	0x04, 0x1e
        /*0312*/ 	.short	(.L_43 - .L_42)
.L_42:
        /*0314*/ 	.word	0x00000000


	//----- nvinfo : EIATTR_CBANK_PARAM_SIZE
	.align		4
.L_43:
        /*0318*/ 	.byte	0x03, 0x19
        /*031a*/ 	.short	0x0470


	//----- nvinfo : EIATTR_PARAM_CBANK
	.align		4
        /*031c*/ 	.byte	0x04, 0x0a
        /*031e*/ 	.short	(.L_45 - .L_44)
	.align		4
.L_44:
        /*0320*/ 	.word	index@(.nv.constant0._ZN7cutlass13device_kernelINS_4gemm6kernel13GemmUniversalIN4cute5tupleIJiiiiEEENS1_10collective13CollectiveMmaINS1_34MainloopSm90TmaGmmaWarpSpecializedILi3ENS5_IJNS4_1CILi2EEENSA_ILi1EEESC_EEENS1_32KernelTmaWarpSpecializedPingpongEEENS5_IJNSA_ILi64EEENSA_ILi80EEENSA_ILi256EEEEEENS_10bfloat16_tENS5_IJlSC_lEEESK_SL_NS4_8TiledMMAINS4_8MMA_AtomIJNS4_4SM904GMMA27MMA_64x16x16_F32BF16BF16_SSILNSP_5MajorE0ELSR_0ELNSP_7ScaleInE1ELSS_1EEEEEENS4_6LayoutINS5_IJSC_SC_SC_EEENS5_IJNSA_ILi0EEESX_SX_EEEEENS5_IJNS4_10UnderscoreES10_S10_EEEEENS4_13SM90_TMA_LOADENS4_14ComposedLayoutINS4_7SwizzleILi3ELi4ELi3EEENS4_18smem_ptr_flag_bitsILi16EEENSV_INS5_IJNSA_ILi8EEESG_EEENS5_IJSG_SC_EEEEEEEvNS4_8identityENS4_23SM90_TMA_LOAD_MULTICASTES1D_vS1E_EENS_8epilogue10collective6detail29Sm90TmaWarpSpecializedAdapterINS1I_15DefaultEpilogueISK_SL_SL_NS1H_6thread17LinearCombinationISK_Li1EffLNS1M_9ScaleType4KindE0ELNS_15FloatRoundStyleE2ESK_EENS1_15EpilogueDefaultEEEEEvvEEEEvNT_6ParamsE)
        /*0324*/ 	.short	0x0210
        /*0326*/ 	.short	0x0470


	//----- nvinfo : EIATTR_SW_WAR
	.align		4
.L_45:
        /*0328*/ 	.byte	0x04, 0x36
        /*032a*/ 	.short	(.L_47 - .L_46)
.L_46:
        /*032c*/ 	.word	0x00000008
.L_47:


//--------------------- .nv.callgraph             --------------------------
	.section	.nv.callgraph,"",@"SHT_CUDA_CALLGRAPH"
	.align	4
	.sectionentsize	8
	.align		4
        /*0000*/ 	.word	0x00000000
	.align		4
        /*0004*/ 	.word	0xffffffff
	.align		4
        /*0008*/ 	.word	index@(_ZN7cutlass13device_kernelINS_4gemm6kernel13GemmUniversalIN4cute5tupleIJiiiiEEENS1_10collective13CollectiveMmaINS1_34MainloopSm90TmaGmmaWarpSpecializedILi3ENS5_IJNS4_1CILi2EEENSA_ILi1EEESC_EEENS1_32KernelTmaWarpSpecializedPingpongEEENS5_IJNSA_ILi64EEENSA_ILi80EEENSA_ILi256EEEEEENS_10bfloat16_tENS5_IJlSC_lEEESK_SL_NS4_8TiledMMAINS4_8MMA_AtomIJNS4_4SM904GMMA27MMA_64x16x16_F32BF16BF16_SSILNSP_5MajorE0ELSR_0ELNSP_7ScaleInE1ELSS_1EEEEEENS4_6LayoutINS5_IJSC_SC_SC_EEENS5_IJNSA_ILi0EEESX_SX_EEEEENS5_IJNS4_10UnderscoreES10_S10_EEEEENS4_13SM90_TMA_LOADENS4_14ComposedLayoutINS4_7SwizzleILi3ELi4ELi3EEENS4_18smem_ptr_flag_bitsILi16EEENSV_INS5_IJNSA_ILi8EEESG_EEENS5_IJSG_SC_EEEEEEEvNS4_8identityENS4_23SM90_TMA_LOAD_MULTICASTES1D_vS1E_EENS_8epilogue10collective6detail29Sm90TmaWarpSpecializedAdapterINS1I_15DefaultEpilogueISK_SL_SL_NS1H_6thread17LinearCombinationISK_Li1EffLNS1M_9ScaleType4KindE0ELNS_15FloatRoundStyleE2ESK_EENS1_15EpilogueDefaultEEEEEvvEEEEvNT_6ParamsE)
	.align		4
        /*000c*/ 	.word	index@(__assertfail)
	.align		4
        /*0010*/ 	.word	0x00000000
	.align		4
        /*0014*/ 	.word	0xfffffffe
	.align		4
        /*0018*/ 	.word	0x00000000
	.align		4
        /*001c*/ 	.word	0xfffffffd
	.align		4
        /*0020*/ 	.word	0x00000000
	.align		4
        /*0024*/ 	.word	0xfffffffc


//--------------------- .nv.constant4             --------------------------
	.section	.nv.constant4,"a",@progbits
	.align	8
	.align		8
.nv.constant4:
        /*0000*/ 	.dword	__assertfail
	.align		8
        /*0008*/ 	.dword	__unnamed_1
	.align		8
        /*0010*/ 	.dword	_ZN40_INTERNAL_d027f955_4_k_cu_35faf83b_154134cuda3std3__45__cpo5beginE
	.align		8
        /*0018*/ 	.dword	_ZN40_INTERNAL_d027f955_4_k_cu_35faf83b_154134cuda3std3__45__cpo3endE
	.align		8
        /*0020*/ 	.dword	_ZN40_INTERNAL_d027f955_4_k_cu_35faf83b_154134cuda3std3__45__cpo6cbeginE
	.align		8
        /*0028*/ 	.dword	_ZN40_INTERNAL_d027f955_4_k_cu_35faf83b_154134cuda3std3__45__cpo4cendE
	.align		8
        /*0030*/ 	.dword	_ZN40_INTERNAL_d027f955_4_k_cu_35faf83b_154134cuda3std3__442_GLOBAL__N__d027f955_4_k_cu_35faf83b_154136ignoreE
	.align		8
        /*0038*/ 	.dword	_ZN40_INTERNAL_d027f955_4_k_cu_35faf83b_154134cuda3std3__419piecewise_constructE
	.align		8
        /*0040*/ 	.dword	_ZN40_INTERNAL_d027f955_4_k_cu_35faf83b_154134cuda3std3__48in_placeE
	.align		8
        /*0048*/ 	.dword	_ZN40_INTERNAL_d027f955_4_k_cu_35faf83b_154134cuda3std6ranges3__45__cpo4swapE
	.align		8
        /*0050*/ 	.dword	_ZN40_INTERNAL_d027f955_4_k_cu_35faf83b_154134cuda3std6ranges3__45__cpo9iter_moveE
	.align		8
        /*0058*/ 	.dword	_ZN40_INTERNAL_d027f955_4_k_cu_35faf83b_154134cute7productE
	.align		8
        /*0060*/ 	.dword	_ZN40_INTERNAL_d027f955_4_k_cu_35faf83b_154134cute1_E
	.align		8
        /*0068*/ 	.dword	$str$22
	.align		8
        /*0070*/ 	.dword	$str$23


//--------------------- .text._ZN7cutlass13device_kernelINS_4gemm6kernel13GemmUniversalIN4cute5tupleIJiiiiEEENS1_10collective13CollectiveMmaINS1_34MainloopSm90TmaGmmaWarpSpecializedILi3ENS5_IJNS4_1CILi2EEENSA_ILi1EEESC_EEENS1_32KernelTmaWarpSpecializedPingpongEEENS5_IJNSA_ILi64EEENSA_ILi80EEENSA_ILi256EEEEEENS_10bfloat16_tENS5_IJlSC_lEEESK_SL_NS4_8TiledMMAINS4_8MMA_AtomIJNS4_4SM904GMMA27MMA_64x16x16_F32BF16BF16_SSILNSP_5MajorE0ELSR_0ELNSP_7ScaleInE1ELSS_1EEEEEENS4_6LayoutINS5_IJSC_SC_SC_EEENS5_IJNSA_ILi0EEESX_SX_EEEEENS5_IJNS4_10UnderscoreES10_S10_EEEEENS4_13SM90_TMA_LOADENS4_14ComposedLayoutINS4_7SwizzleILi3ELi4ELi3EEENS4_18smem_ptr_flag_bitsILi16EEENSV_INS5_IJNSA_ILi8EEESG_EEENS5_IJSG_SC_EEEEEEEvNS4_8identityENS4_23SM90_TMA_LOAD_MULTICASTES1D_vS1E_EENS_8epilogue10collective6detail29Sm90TmaWarpSpecializedAdapterINS1I_15DefaultEpilogueISK_SL_SL_NS1H_6thread17LinearCombinationISK_Li1EffLNS1M_9ScaleType4KindE0ELNS_15FloatRoundStyleE2ESK_EENS1_15EpilogueDefaultEEEEEvvEEEEvNT_6ParamsE --------------------------
	.section	.text._ZN7cutlass13device_kernelINS_4gemm6kernel13GemmUniversalIN4cute5tupleIJiiiiEEENS1_10collective13CollectiveMmaINS1_34MainloopSm90TmaGmmaWarpSpecializedILi3ENS5_IJNS4_1CILi2EEENSA_ILi1EEESC_EEENS1_32KernelTmaWarpSpecializedPingpongEEENS5_IJNSA_ILi64EEENSA_ILi80EEENSA_ILi256EEEEEENS_10bfloat16_tENS5_IJlSC_lEEESK_SL_NS4_8TiledMMAINS4_8MMA_AtomIJNS4_4SM904GMMA27MMA_64x16x16_F32BF16BF16_SSILNSP_5MajorE0ELSR_0ELNSP_7ScaleInE1ELSS_1EEEEEENS4_6LayoutINS5_IJSC_SC_SC_EEENS5_IJNSA_ILi0EEESX_SX_EEEEENS5_IJNS4_10UnderscoreES10_S10_EEEEENS4_13SM90_TMA_LOADENS4_14ComposedLayoutINS4_7SwizzleILi3ELi4ELi3EEENS4_18smem_ptr_flag_bitsILi16EEENSV_INS5_IJNSA_ILi8EEESG_EEENS5_IJSG_SC_EEEEEEEvNS4_8identityENS4_23SM90_TMA_LOAD_MULTICASTES1D_vS1E_EENS_8epilogue10collective6detail29Sm90TmaWarpSpecializedAdapterINS1I_15DefaultEpilogueISK_SL_SL_NS1H_6thread17LinearCombinationISK_Li1EffLNS1M_9ScaleType4KindE0ELNS_15FloatRoundStyleE2ESK_EENS1_15EpilogueDefaultEEEEEvvEEEEvNT_6ParamsE,"ax",@progbits
	.align	128
.text._ZN7cutlass13device_kernelINS_4gemm6kernel13GemmUniversalIN4cute5tupleIJiiiiEEENS1_10collective13CollectiveMmaINS1_34MainloopSm90TmaGmmaWarpSpecializedILi3ENS5_IJNS4_1CILi2EEENSA_ILi1EEESC_EEENS1_32KernelTmaWarpSpecializedPingpongEEENS5_IJNSA_ILi64EEENSA_ILi80EEENSA_ILi256EEEEEENS_10bfloat16_tENS5_IJlSC_lEEESK_SL_NS4_8TiledMMAINS4_8MMA_AtomIJNS4_4SM904GMMA27MMA_64x16x16_F32BF16BF16_SSILNSP_5MajorE0ELSR_0ELNSP_7ScaleInE1ELSS_1EEEEEENS4_6LayoutINS5_IJSC_SC_SC_EEENS5_IJNSA_ILi0EEESX_SX_EEEEENS5_IJNS4_10UnderscoreES10_S10_EEEEENS4_13SM90_TMA_LOADENS4_14ComposedLayoutINS4_7SwizzleILi3ELi4ELi3EEENS4_18smem_ptr_flag_bitsILi16EEENSV_INS5_IJNSA_ILi8EEESG_EEENS5_IJSG_SC_EEEEEEEvNS4_8identityENS4_23SM90_TMA_LOAD_MULTICASTES1D_vS1E_EENS_8epilogue10collective6detail29Sm90TmaWarpSpecializedAdapterINS1I_15DefaultEpilogueISK_SL_SL_NS1H_6thread17LinearCombinationISK_Li1EffLNS1M_9ScaleType4KindE0ELNS_15FloatRoundStyleE2ESK_EENS1_15EpilogueDefaultEEEEEvvEEEEvNT_6ParamsE:
        .type           _ZN7cutlass13device_kernelINS_4gemm6kernel13GemmUniversalIN4cute5tupleIJiiiiEEENS1_10collective13CollectiveMmaINS1_34MainloopSm90TmaGmmaWarpSpecializedILi3ENS5_IJNS4_1CILi2EEENSA_ILi1EEESC_EEENS1_32KernelTmaWarpSpecializedPingpongEEENS5_IJNSA_ILi64EEENSA_ILi80EEENSA_ILi256EEEEEENS_10bfloat16_tENS5_IJlSC_lEEESK_SL_NS4_8TiledMMAINS4_8MMA_AtomIJNS4_4SM904GMMA27MMA_64x16x16_F32BF16BF16_SSILNSP_5MajorE0ELSR_0ELNSP_7ScaleInE1ELSS_1EEEEEENS4_6LayoutINS5_IJSC_SC_SC_EEENS5_IJNSA_ILi0EEESX_SX_EEEEENS5_IJNS4_10UnderscoreES10_S10_EEEEENS4_13SM90_TMA_LOADENS4_14ComposedLayoutINS4_7SwizzleILi3ELi4ELi3EEENS4_18smem_ptr_flag_bitsILi16EEENSV_INS5_IJNSA_ILi8EEESG_EEENS5_IJSG_SC_EEEEEEEvNS4_8identityENS4_23SM90_TMA_LOAD_MULTICASTES1D_vS1E_EENS_8epilogue10collective6detail29Sm90TmaWarpSpecializedAdapterINS1I_15DefaultEpilogueISK_SL_SL_NS1H_6thread17LinearCombinationISK_Li1EffLNS1M_9ScaleType4KindE0ELNS_15FloatRoundStyleE2ESK_EENS1_15EpilogueDefaultEEEEEvvEEEEvNT_6ParamsE,@function
        .size           _ZN7cutlass13device_kernelINS_4gemm6kernel13GemmUniversalIN4cute5tupleIJiiiiEEENS1_10collective13CollectiveMmaINS1_34MainloopSm90TmaGmmaWarpSpecializedILi3ENS5_IJNS4_1CILi2EEENSA_ILi1EEESC_EEENS1_32KernelTmaWarpSpecializedPingpongEEENS5_IJNSA_ILi64EEENSA_ILi80EEENSA_ILi256EEEEEENS_10bfloat16_tENS5_IJlSC_lEEESK_SL_NS4_8TiledMMAINS4_8MMA_AtomIJNS4_4SM904GMMA27MMA_64x16x16_F32BF16BF16_SSILNSP_5MajorE0ELSR_0ELNSP_7ScaleInE1ELSS_1EEEEEENS4_6LayoutINS5_IJSC_SC_SC_EEENS5_IJNSA_ILi0EEESX_SX_EEEEENS5_IJNS4_10UnderscoreES10_S10_EEEEENS4_13SM90_TMA_LOADENS4_14ComposedLayoutINS4_7SwizzleILi3ELi4ELi3EEENS4_18smem_ptr_flag_bitsILi16EEENSV_INS5_IJNSA_ILi8EEESG_EEENS5_IJSG_SC_EEEEEEEvNS4_8identityENS4_23SM90_TMA_LOAD_MULTICASTES1D_vS1E_EENS_8epilogue10collective6detail29Sm90TmaWarpSpecializedAdapterINS1I_15DefaultEpilogueISK_SL_SL_NS1H_6thread17LinearCombinationISK_Li1EffLNS1M_9ScaleType4KindE0ELNS_15FloatRoundStyleE2ESK_EENS1_15EpilogueDefaultEEEEEvvEEEEvNT_6ParamsE,(.L_x_151 - _ZN7cutlass13device_kernelINS_4gemm6kernel13GemmUniversalIN4cute5tupleIJiiiiEEENS1_10collective13CollectiveMmaINS1_34MainloopSm90TmaGmmaWarpSpecializedILi3ENS5_IJNS4_1CILi2EEENSA_ILi1EEESC_EEENS1_32KernelTmaWarpSpecializedPingpongEEENS5_IJNSA_ILi64EEENSA_ILi80EEENSA_ILi256EEEEEENS_10bfloat16_tENS5_IJlSC_lEEESK_SL_NS4_8TiledMMAINS4_8MMA_AtomIJNS4_4SM904GMMA27MMA_64x16x16_F32BF16BF16_SSILNSP_5MajorE0ELSR_0ELNSP_7ScaleInE1ELSS_1EEEEEENS4_6LayoutINS5_IJSC_SC_SC_EEENS5_IJNSA_ILi0EEESX_SX_EEEEENS5_IJNS4_10UnderscoreES10_S10_EEEEENS4_13SM90_TMA_LOADENS4_14ComposedLayoutINS4_7SwizzleILi3ELi4ELi3EEENS4_18smem_ptr_flag_bitsILi16EEENSV_INS5_IJNSA_ILi8EEESG_EEENS5_IJSG_SC_EEEEEEEvNS4_8identityENS4_23SM90_TMA_LOAD_MULTICASTES1D_vS1E_EENS_8epilogue10collective6detail29Sm90TmaWarpSpecializedAdapterINS1I_15DefaultEpilogueISK_SL_SL_NS1H_6thread17LinearCombinationISK_Li1EffLNS1M_9ScaleType4KindE0ELNS_15FloatRoundStyleE2ESK_EENS1_15EpilogueDefaultEEEEEvvEEEEvNT_6ParamsE)
        .other          _ZN7cutlass13device_kernelINS_4gemm6kernel13GemmUniversalIN4cute5tupleIJiiiiEEENS1_10collective13CollectiveMmaINS1_34MainloopSm90TmaGmmaWarpSpecializedILi3ENS5_IJNS4_1CILi2EEENSA_ILi1EEESC_EEENS1_32KernelTmaWarpSpecializedPingpongEEENS5_IJNSA_ILi64EEENSA_ILi80EEENSA_ILi256EEEEEENS_10bfloat16_tENS5_IJlSC_lEEESK_SL_NS4_8TiledMMAINS4_8MMA_AtomIJNS4_4SM904GMMA27MMA_64x16x16_F32BF16BF16_SSILNSP_5MajorE0ELSR_0ELNSP_7ScaleInE1ELSS_1EEEEEENS4_6LayoutINS5_IJSC_SC_SC_EEENS5_IJNSA_ILi0EEESX_SX_EEEEENS5_IJNS4_10UnderscoreES10_S10_EEEEENS4_13SM90_TMA_LOADENS4_14ComposedLayoutINS4_7SwizzleILi3ELi4ELi3EEENS4_18smem_ptr_flag_bitsILi16EEENSV_INS5_IJNSA_ILi8EEESG_EEENS5_IJSG_SC_EEEEEEEvNS4_8identityENS4_23SM90_TMA_LOAD_MULTICASTES1D_vS1E_EENS_8epilogue10collective6detail29Sm90TmaWarpSpecializedAdapterINS1I_15DefaultEpilogueISK_SL_SL_NS1H_6thread17LinearCombinationISK_Li1EffLNS1M_9ScaleType4KindE0ELNS_15FloatRoundStyleE2ESK_EENS1_15EpilogueDefaultEEEEEvvEEEEvNT_6ParamsE,@"STO_CUDA_ENTRY STV_DEFAULT"
_ZN7cutlass13device_kernelINS_4gemm6kernel13GemmUniversalIN4cute5tupleIJiiiiEEENS1_10collective13CollectiveMmaINS1_34MainloopSm90TmaGmmaWarpSpecializedILi3ENS5_IJNS4_1CILi2EEENSA_ILi1EEESC_EEENS1_32KernelTmaWarpSpecializedPingpongEEENS5_IJNSA_ILi64EEENSA_ILi80EEENSA_ILi256EEEEEENS_10bfloat16_tENS5_IJlSC_lEEESK_SL_NS4_8TiledMMAINS4_8MMA_AtomIJNS4_4SM904GMMA27MMA_64x16x16_F32BF16BF16_SSILNSP_5MajorE0ELSR_0ELNSP_7ScaleInE1ELSS_1EEEEEENS4_6LayoutINS5_IJSC_SC_SC_EEENS5_IJNSA_ILi0EEESX_SX_EEEEENS5_IJNS4_10UnderscoreES10_S10_EEEEENS4_13SM90_TMA_LOADENS4_14ComposedLayoutINS4_7SwizzleILi3ELi4ELi3EEENS4_18smem_ptr_flag_bitsILi16EEENSV_INS5_IJNSA_ILi8EEESG_EEENS5_IJSG_SC_EEEEEEEvNS4_8identityENS4_23SM90_TMA_LOAD_MULTICASTES1D_vS1E_EENS_8epilogue10collective6detail29Sm90TmaWarpSpecializedAdapterINS1I_15DefaultEpilogueISK_SL_SL_NS1H_6thread17LinearCombinationISK_Li1EffLNS1M_9ScaleType4KindE0ELNS_15FloatRoundStyleE2ESK_EENS1_15EpilogueDefaultEEEEEvvEEEEvNT_6ParamsE:
[----:B------:R-:W0:Y:S02]  /*0000*/  LDC R1, c[0x0][0x28] ;  /* 0x00000a00ff017b82 */ /* 0x000e240000000800 */
[----:B0-----:R-:W-:Y:S01]  /*0010*/  VIADD R1, R1, 0xfffffff8 ;  /* 0xfffffff801017836 */ /* 0x001fe20000000000 */
[----:B------:R-:W0:Y:S01]  /*0020*/  S2R R4, SR_TID.X ;  /* 0x0000000000047919 */ /* 0x000e220000002100 */
[----:B------:R-:W-:Y:S01]  /*0030*/  ELECT P0, URZ, PT ;  /* 0x00000000003f782f */ /* 0x000fe20003800000 */
[----:B------:R-:W-:Y:S01]  /*0040*/  BSSY B0, `(.L_x_0) ;  /* 0x000000f000007945 */ /* 0x000fe20003800000 */
[--C-:B0-----:R-:W-:Y:S02]  /*0050*/  SHF.R.U32.HI R2, RZ, 0x5, R4.reuse ;  /* 0x00000005ff027819 */ /* 0x101fe40000011604 */
[----:B------:R-:W-:-:S03]  /*0060*/  SHF.R.U32.HI R7, RZ, 0x7, R4 ;  /* 0x00000007ff077819 */ /* 0x000fc60000011604 */
[----:B------:R-:W0:Y:S04]  /*0070*/  SHFL.IDX PT, R5, R2, RZ, 0x1f ;  /* 0x00001fff02057589 */ /* 0x000e2800000e0000 */
[----:B------:R1:W2:Y:S01]  /*0080*/  SHFL.IDX PT, R10, R7, RZ, 0x1f ;  /* 0x00001fff070a7589 */ /* 0x0002a200000e0000 */
[----:B0-----:R-:W-:-:S13]  /*0090*/  ISETP.NE.OR P0, PT, R5, RZ, !P0 ;  /* 0x000000ff0500720c */ /* 0x001fda0004705670 */
[----:B-12---:R-:W-:Y:S05]  /*00a0*/  @P0 BRA `(.L_x_1) ;  /* 0x0000000000200947 */ /* 0x006fea0003800000 */
[----:B------:R-:W-:Y:S02]  /*00b0*/  ULDC.64 UR4, c[0x0][0x198] ;  /* 0x0000660000047ab9 */ /* 0x000fe40000000a00 */
[----:B------:R-:W-:Y:S02]  /*00c0*/  UIADD3 UR6, UP0, UR4, 0xf0, URZ ;  /* 0x000000f004067890 */ /* 0x000fe4000ff1e03f */
[----:B------:R-:W-:Y:S02]  /*00d0*/  UIADD3 UR4, UP1, UR4, 0x1f0, URZ ;  /* 0x000001f004047890 */ /* 0x000fe4000ff3e03f */
[----:B------:R-:W-:Y:S02]  /*00e0*/  UIADD3.X UR7, URZ, UR5, URZ, UP0, !UPT ;  /* 0x000000053f077290 */ /* 0x000fe400087fe43f */
[----:B------:R-:W-:-:S07]  /*00f0*/  UIADD3.X UR5, URZ, UR5, URZ, UP1, !UPT ;  /* 0x000000053f057290 */ /* 0x000fce0008ffe43f */
[----:B------:R0:W-:Y:S02]  /*0100*/  UTMACCTL.PF [UR6] ;  /* 0x00000000060079b9 */ /* 0x0001e40008040000 */
[----:B------:R0:W-:Y:S02]  /*0110*/  UTMACCTL.PF [UR4] ;  /* 0x00000000040079b9 */ /* 0x0001e40008040000 */
[----:B0-----:R-:W-:Y:S01]  /*0120*/  NOP ;  /* 0x0000000000007918 */ /* 0x001fe20000000000 */
.L_x_1:
[----:B------:R-:W-:Y:S05]  /*0130*/  BSYNC B0 ;  /* 0x0000000000007941 */ /* 0x000fea0003800000 */
.L_x_0:
[----:B------:R-:W0:Y:S01]  /*0140*/  SHFL.IDX PT, R8, R2, RZ, 0x1f ;  /* 0x00001fff02087589 */ /* 0x000e2200000e0000 */
[----:B------:R-:W-:-:S04]  /*0150*/  SHF.R.S32.HI R3, RZ, 0x1f, R4 ;  /* 0x0000001fff037819 */ /* 0x000fc80000011404 */
[----:B------:R-:W-:Y:S02]  /*0160*/  LEA.HI R3, R3, R4, RZ, 0x7 ;  /* 0x0000000403037211 */ /* 0x000fe400078f38ff */
[----:B0-----:R-:W-:-:S13]  /*0170*/  ISETP.NE.AND P0, PT, R8, RZ, PT ;  /* 0x000000ff0800720c */ /* 0x001fda0003f05270 */
[----:B------:R-:W-:Y:S05]  /*0180*/  @P0 BRA `(.L_x_2) ;  /* 0x0000000000500947 */ /* 0x000fea0003800000 */
[----:B------:R-:W0:Y:S01]  /*0190*/  S2UR UR8, SR_CgaCtaId ;  /* 0x00000000000879c3 */ /* 0x000e220000008800 */
[----:B------:R-:W-:Y:S01]  /*01a0*/  UMOV UR4, 0x400 ;  /* 0x0000040000047882 */ /* 0x000fe20000000000 */
[----:B------:R-:W-:Y:S01]  /*01b0*/  UMOV UR5, 0x1 ;  /* 0x0000000100057882 */ /* 0x000fe20000000000 */
[----:B------:R-:W-:Y:S01]  /*01c0*/  UMOV UR6, 0x2 ;  /* 0x0000000200067882 */ /* 0x000fe20000000000 */
[----:B------:R-:W-:Y:S01]  /*01d0*/  ELECT P0, URZ, PT ;  /* 0x00000000003f782f */ /* 0x000fe20003800000 */
[----:B------:R-:W-:-:S04]  /*01e0*/  UIADD3 UR6, -UR6, 0x100000, URZ ;  /* 0x0010000006067890 */ /* 0x000fc8000fffe13f */
[----:B------:R-:W-:Y:S02]  /*01f0*/  USHF.L.U32 UR7, UR6, 0xb, URZ ;  /* 0x0000000b06077899 */ /* 0x000fe4000800063f */
[----:B------:R-:W-:Y:S02]  /*0200*/  USHF.L.U32 UR6, UR6, 0x1, URZ ;  /* 0x0000000106067899 */ /* 0x000fe4000800063f */
[----:B0-----:R-:W-:Y:S02]  /*0210*/  ULEA UR8, UR8, UR4, 0x18 ;  /* 0x0000000408087291 */ /* 0x001fe4000f8ec03f */
[----:B------:R-:W-:-:S04]  /*0220*/  UIADD3 UR4, -UR5, 0x100000, URZ ;  /* 0x0010000005047890 */ /* 0x000fc8000fffe13f */
[----:B------:R-:W-:Y:S02]  /*0230*/  USHF.L.U32 UR5, UR4, 0xb, URZ ;  /* 0x0000000b04057899 */ /* 0x000fe4000800063f */
[----:B------:R-:W-:Y:S01]  /*0240*/  USHF.L.U32 UR4, UR4, 0x1, URZ ;  /* 0x0000000104047899 */ /* 0x000fe2000800063f */
[----:B------:R-:W0:Y:S11]  /*0250*/  FENCE.VIEW.ASYNC.S ;  /* 0x00000000000073c6 */ /* 0x000e360000000000 */
[----:B0-----:R0:W1:Y:S01]  /*0260*/  SYNCS.EXCH.64 URZ, [UR8], UR4 ;  /* 0x00000004083f75b2 */ /* 0x0010620008000100 */
[----:B------:R0:W2:Y:S01]  /*0270*/  SYNCS.EXCH.64 URZ, [UR8+0x18], UR6 ;  /* 0x00001806083f75b2 */ /* 0x0000a20008000100 */
[----:B------:R0:W3:Y:S01]  /*0280*/  SYNCS.EXCH.64 URZ, [UR8+0x8], UR4 ;  /* 0x00000804083f75b2 */ /* 0x0000e20008000100 */
[----:B------:R0:W4:Y:S01]  /*0290*/  SYNCS.EXCH.64 URZ, [UR8+0x20], UR6 ;  /* 0x00002006083f75b2 */ /* 0x0001220008000100 */
[----:B------:R0:W0:Y:S01]  /*02a0*/  SYNCS.EXCH.64 URZ, [UR8+0x10], UR4 ;  /* 0x00001004083f75b2 */ /* 0x0000220008000100 */
[----:B------:R0:W0:Y:S01]  /*02b0*/  SYNCS.EXCH.64 URZ, [UR8+0x28], UR6 ;  /* 0x00002806083f75b2 */ /* 0x0000220008000100 */
[----:B------:R-:W-:Y:S01]  /*02c0*/  NOP ;  /* 0x0000000000007918 */ /* 0x000fe20000000000 */
.L_x_2:
[----:B------:R-:W5:Y:S01]  /*02d0*/  SHFL.IDX PT, R13, R2, RZ, 0x1f ;  /* 0x00001fff020d7589 */ /* 0x000f6200000e0000 */
[----:B------:R-:W1:Y:S01]  /*02e0*/  S2UR UR12, SR_CTAID.X ;  /* 0x00000000000c79c3 */ /* 0x000e620000002500 */
[----:B------:R-:W-:Y:S02]  /*02f0*/  LOP3.LUT R3, R3, 0xffffff80, RZ, 0xc0, !PT ;  /* 0xffffff8003037812 */ /* 0x000fe400078ec0ff */
[----:B------:R-:W-:Y:S01]  /*0300*/  ELECT P0, URZ, PT ;  /* 0x00000000003f782f */ /* 0x000fe20003800000 */
[----:B------:R2:W3:Y:S01]  /*0310*/  SHFL.IDX PT, R12, R2, RZ, 0x1f ;  /* 0x00001fff020c7589 */ /* 0x0004e200000e0000 */
[----:B------:R-:W-:Y:S01]  /*0320*/  ELECT P1, URZ, PT ;  /* 0x00000000003f782f */ /* 0x000fe20003820000 */
[----:B------:R-:W-:Y:S01]  /*0330*/  NOP ;  /* 0x0000000000007918 */ /* 0x000fe20000000000 */
[----:B------:R-:W-:Y:S01]  /*0340*/  IMAD.IADD R3, R4, 0x1, -R3 ;  /* 0x0000000104037824 */ /* 0x000fe200078e0a03 */
[----:B------:R-:W4:Y:S01]  /*0350*/  S2R R6, SR_CTAID.Y ;  /* 0x0000000000067919 */ /* 0x000f220000002600 */
[----:B0-----:R-:W-:Y:S01]  /*0360*/  ULDC UR4, c[0x0][0x150] ;  /* 0x0000540000047ab9 */ /* 0x001fe20000000800 */
[----:B------:R-:W0:Y:S01]  /*0370*/  LDC R14, c[0x0][0x144] ;  /* 0x00005100ff0e7b82 */ /* 0x000e220000000800 */
[----:B------:R-:W-:Y:S01]  /*0380*/  UMOV UR11, 0x80 ;  /* 0x00000080000b7882 */ /* 0x000fe20000000000 */
[----:B------:R-:W-:Y:S01]  /*0390*/  SHF.R.S32.HI R0, RZ, 0x1f, R3 ;  /* 0x0000001fff007819 */ /* 0x000fe20000011403 */
[----:B------:R-:W-:Y:S01]  /*03a0*/  NOP ;  /* 0x0000000000007918 */ /* 0x000fe20000000000 */
[C---:B------:R-:W-:Y:S01]  /*03b0*/  VIADD R35, R10.reuse, 0xffffffff ;  /* 0xffffffff0a237836 */ /* 0x040fe20000000000 */
[----:B------:R-:W-:Y:S01]  /*03c0*/  ISETP.NE.AND P4, PT, R10, RZ, PT ;  /* 0x000000ff0a00720c */ /* 0x000fe20003f85270 */
[----:B------:R-:W-:Y:S01]  /*03d0*/  IMAD.MOV.U32 R65, RZ, RZ, 0x1 ;  /* 0x00000001ff417424 */ /* 0x000fe200078e00ff */
[----:B------:R-:W-:Y:S01]  /*03e0*/  LEA.HI R9, R0, R3, RZ, 0x3 ;  /* 0x0000000300097211 */ /* 0x000fe200078f18ff */
[----:B------:R-:W0:Y:S01]  /*03f0*/  LDC R15, c[0x0][0x140] ;  /* 0x00005000ff0f7b82 */ /* 0x000e220000000800 */
[----:B------:R-:W-:-:S02]  /*0400*/  ISETP.GE.U32.AND P6, PT, R35, 0x2, PT ;  /* 0x000000022300780c */ /* 0x000fc40003fc6070 */
[--C-:B------:R-:W-:Y:S02]  /*0410*/  SHF.R.S32.HI R11, RZ, 0x3, R9.reuse ;  /* 0x00000003ff0b7819 */ /* 0x100fe40000011409 */
[----:B--2---:R-:W-:Y:S02]  /*0420*/  SHF.R.S32.HI R2, RZ, 0x1f, R9 ;  /* 0x0000001fff027819 */ /* 0x004fe40000011409 */
[----:B------:R-:W-:Y:S01]  /*0430*/  SHF.R.S32.HI R9, RZ, 0x1f, R8 ;  /* 0x0000001fff097819 */ /* 0x000fe20000011408 */
[----:B------:R-:W2:Y:S01]  /*0440*/  LDC R25, c[0x0][0x148] ;  /* 0x00005200ff197b82 */ /* 0x000ea20000000800 */
[----:B-----5:R-:W-:Y:S02]  /*0450*/  ISETP.NE.OR P0, PT, R13, RZ, !P0 ;  /* 0x000000ff0d00720c */ /* 0x020fe40004705670 */
[----:B-1----:R-:W-:Y:S02]  /*0460*/  I2FP.F32.U32 R13, UR12 ;  /* 0x0000000c000d7c45 */ /* 0x002fe40008201000 */
[----:B------:R-:W-:-:S02]  /*0470*/  LEA.HI R2, R2, R11, RZ, 0x2 ;  /* 0x0000000b02027211 */ /* 0x000fc400078f10ff */
[----:B------:R-:W-:Y:S01]  /*0480*/  LEA.HI R9, R9, R8, RZ, 0x2 ;  /* 0x0000000809097211 */ /* 0x000fe200078f10ff */
[----:B------:R-:W-:Y:S01]  /*0490*/  FMUL R13, R13, UR4 ;  /* 0x000000040d0d7c20 */ /* 0x000fe20008400000 */
[----:B---3--:R-:W-:Y:S01]  /*04a0*/  ISETP.NE.OR P1, PT, R12, RZ, !P1 ;  /* 0x000000ff0c00720c */ /* 0x008fe20004f25670 */
[----:B------:R-:W-:Y:S01]  /*04b0*/  ULDC UR4, c[0x0][0x154] ;  /* 0x0000550000047ab9 */ /* 0x000fe20000000800 */
[----:B------:R-:W-:Y:S02]  /*04c0*/  LOP3.LUT R12, R2, 0xfffffffc, RZ, 0xc0, !PT ;  /* 0xfffffffc020c7812 */ /* 0x000fe400078ec0ff */
[----:B------:R-:W-:Y:S01]  /*04d0*/  LOP3.LUT R9, R9, 0x3ffffffc, RZ, 0xc0, !PT ;  /* 0x3ffffffc09097812 */ /* 0x000fe200078ec0ff */
[----:B------:R-:W1:Y:S01]  /*04e0*/  F2I.U32.TRUNC.NTZ R13, R13 ;  /* 0x0000000d000d7305 */ /* 0x000e62000020f000 */
[----:B------:R-:W-:Y:S01]  /*04f0*/  SHF.R.S32.HI R2, RZ, 0x1f, R5 ;  /* 0x0000001fff027819 */ /* 0x000fe20000011405 */
[----:B------:R-:W-:Y:S01]  /*0500*/  IMAD.IADD R12, R11, 0x1, -R12 ;  /* 0x000000010b0c7824 */ /* 0x000fe200078e0a0c */
[----:B------:R-:W-:Y:S01]  /*0510*/  VOTEU.ALL UP1, P0 ;  /* 0x00000000003f7886 */ /* 0x000fe20000020000 */
[----:B------:R-:W-:Y:S01]  /*0520*/  IMAD.IADD R9, R8, 0x1, -R9 ;  /* 0x0000000108097824 */ /* 0x000fe200078e0a09 */
[----:B------:R-:W-:Y:S01]  /*0530*/  LEA.HI R2, R2, R5, RZ, 0x2 ;  /* 0x0000000502027211 */ /* 0x000fe200078f10ff */
[----:B------:R-:W-:Y:S01]  /*0540*/  VOTEU.ALL UP0, P0 ;  /* 0x00000000003f7886 */ /* 0x000fe20000000000 */
[----:B----4-:R-:W-:Y:S01]  /*0550*/  I2FP.F32.U32 R8, R6 ;  /* 0x0000000600087245 */ /* 0x010fe20000201000 */
[----:B------:R-:W-:Y:S01]  /*0560*/  IMAD R9, R9, 0x4, R12 ;  /* 0x0000000409097824 */ /* 0x000fe200078e020c */
[----:B------:R-:W-:Y:S01]  /*0570*/  LOP3.LUT R2, R2, 0xfffffffc, RZ, 0xc0, !PT ;  /* 0xfffffffc02027812 */ /* 0x000fe200078ec0ff */
[----:B------:R-:W-:Y:S01]  /*0580*/  VOTEU.ALL UP2, P1 ;  /* 0x00000000003f7886 */ /* 0x000fe20000840000 */
[----:B------:R-:W3:Y:S01]  /*0590*/  @!UP1 S2UR UR7, SR_CgaCtaId ;  /* 0x00000000000799c3 */ /* 0x000ee20000008800 */
[----:B------:R-:W-:Y:S01]  /*05a0*/  FMUL R8, R8, UR4 ;  /* 0x0000000408087c20 */ /* 0x000fe20008400000 */
[----:B------:R-:W-:Y:S01]  /*05b0*/  IMAD.SHL.U32 R64, R9, 0x4, RZ ;  /* 0x0000000409407824 */ /* 0x000fe200078e00ff */
[----:B------:R-:W-:Y:S01]  /*05c0*/  UMOV UR4, 0x20 ;  /* 0x0000002000047882 */ /* 0x000fe20000000000 */
[----:B------:R-:W-:Y:S01]  /*05d0*/  IMAD.IADD R5, R5, 0x1, -R2 ;  /* 0x0000000105057824 */ /* 0x000fe200078e0a02 */
[----:B------:R-:W-:Y:S01]  /*05e0*/  LEA.HI R2, R9, R9, RZ, 0x1 ;  /* 0x0000000909027211 */ /* 0x000fe200078f08ff */
[----:B-1----:R-:W-:Y:S01]  /*05f0*/  IMAD.MOV R13, RZ, RZ, -R13 ;  /* 0x000000ffff0d7224 */ /* 0x002fe200078e0a0d */
[----:B------:R-:W1:Y:S01]  /*0600*/  F2I.U32.TRUNC.NTZ R8, R8 ;  /* 0x0000000800087305 */ /* 0x000e62000020f000 */
[----:B------:R-:W4:Y:S01]  /*0610*/  @!UP2 S2UR UR10, SR_CgaCtaId ;  /* 0x00000000000aa9c3 */ /* 0x000f220000008800 */
[----:B------:R-:W-:Y:S01]  /*0620*/  LOP3.LUT R2, R2, 0xfffffffe, RZ, 0xc0, !PT ;  /* 0xfffffffe02027812 */ /* 0x000fe200078ec0ff */
[----:B0-----:R-:W-:Y:S01]  /*0630*/  IMAD R21, R14, R13, UR12 ;  /* 0x0000000c0e157e24 */ /* 0x001fe2000f8e020d */
[----:B------:R-:W-:Y:S01]  /*0640*/  @!UP1 UMOV UR6, 0x400 ;  /* 0x0000040000069882 */ /* 0x000fe20000000000 */
[----:B------:R-:W-:-:S04]  /*0650*/  @!UP1 UIADD3 UR4, -UR4, 0x100000, URZ ;  /* 0x0010000004049890 */ /* 0x000fc8000fffe13f */
[----:B------:R-:W-:Y:S02]  /*0660*/  @!UP1 USHF.L.U32 UR5, UR4, 0xb, URZ ;  /* 0x0000000b04059899 */ /* 0x000fe4000800063f */
[----:B------:R-:W-:Y:S01]  /*0670*/  @!UP1 USHF.L.U32 UR4, UR4, 0x1, URZ ;  /* 0x0000000104049899 */ /* 0x000fe2000800063f */
[C---:B------:R-:W-:Y:S01]  /*0680*/  LOP3.LUT R64, R9.reuse, 0xc, R64, 0x78, !PT ;  /* 0x0000000c09407812 */ /* 0x040fe200078e7840 */
[----:B------:R-:W-:Y:S01]  /*0690*/  IMAD.IADD R2, R9, 0x1, -R2 ;  /* 0x0000000109027824 */ /* 0x000fe200078e0a02 */
[----:B------:R-:W-:Y:S01]  /*06a0*/  @!UP2 UMOV UR9, 0x400 ;  /* 0x000004000009a882 */ /* 0x000fe20000000000 */
[----:B------:R-:W-:Y:S01]  /*06b0*/  VOTEU.ALL UP3, P1 ;  /* 0x00000000003f7886 */ /* 0x000fe20000860000 */
[----:B------:R-:W-:Y:S01]  /*06c0*/  VOTEU.ALL UP4, P1 ;  /* 0x00000000003f7886 */ /* 0x000fe20000880000 */
[----:B------:R-:W-:Y:S01]  /*06d0*/  VOTEU.ALL UP5, P1 ;  /* 0x00000000003f7886 */ /* 0x000fe200008a0000 */
[----:B------:R-:W-:Y:S01]  /*06e0*/  ISETP.NE.AND P3, PT, R2, R21, PT ;  /* 0x000000150200720c */ /* 0x000fe20003f65270 */
[----:B------:R0:W0:Y:S01]  /*06f0*/  SHFL.IDX PT, R14, R7, RZ, 0x1f ;  /* 0x00001fff070e7589 */ /* 0x00002200000e0000 */
[----:B------:R-:W-:Y:S01]  /*0700*/  ISETP.EQ.U32.AND P2, PT, R15, 0x1, PT ;  /* 0x000000010f00780c */ /* 0x000fe20003f42070 */
[----:B-1----:R-:W-:Y:S01]  /*0710*/  IMAD.MOV R20, RZ, RZ, -R8 ;  /* 0x000000ffff147224 */ /* 0x002fe200078e0a08 */
[----:B---3--:R-:W-:-:S02]  /*0720*/  @!UP1 ULEA UR8, UR7, UR6, 0x18 ;  /* 0x0000000607089291 */ /* 0x008fc4000f8ec03f */
[----:B------:R-:W-:-:S04]  /*0730*/  @!UP2 UIADD3 UR6, -UR11, 0x100000, URZ ;  /* 0x001000000b06a890 */ /* 0x000fc8000fffe13f */
[----:B------:R-:W-:Y:S02]  /*0740*/  @!UP2 USHF.L.U32 UR7, UR6, 0xb, URZ ;  /* 0x0000000b0607a899 */ /* 0x000fe4000800063f */
[----:B------:R-:W-:Y:S01]  /*0750*/  @!UP2 USHF.L.U32 UR6, UR6, 0x1, URZ ;  /* 0x000000010606a899 */ /* 0x000fe2000800063f */
[----:B--2---:R-:W-:Y:S01]  /*0760*/  IMAD R9, R25, R20, R6 ;  /* 0x0000001419097224 */ /* 0x004fe200078e0206 */
[----:B------:R-:W-:Y:S01]  /*0770*/  VOTEU.ALL UP1, P0 ;  /* 0x00000000003f7886 */ /* 0x000fe20000020000 */
[----:B------:R-:W-:Y:S01]  /*0780*/  LOP3.LUT P0, RZ, R3, 0x7, RZ, 0xc0, !PT ;  /* 0x0000000703ff7812 */ /* 0x000fe2000780c0ff */
[----:B----4-:R-:W-:Y:S01]  /*0790*/  @!UP2 ULEA UR9, UR10, UR9, 0x18 ;  /* 0x000000090a09a291 */ /* 0x010fe2000f8ec03f */
[----:B------:R-:W-:Y:S01]  /*07a0*/  @P3 LEA.HI R2, R64, R64, RZ, 0x1 ;  /* 0x0000004040023211 */ /* 0x000fe200078f08ff */
[----:B------:R-:W-:Y:S01]  /*07b0*/  VOTEU.ALL UP2, P1 ;  /* 0x00000000003f7886 */ /* 0x000fe20000840000 */
[----:B------:R-:W-:Y:S01]  /*07c0*/  ISETP.NE.AND P1, PT, R5, 0x3, PT ;  /* 0x000000030500780c */ /* 0x000fe20003f25270 */
[----:B------:R-:W1:Y:S02]  /*07d0*/  FENCE.VIEW.ASYNC.S ;  /* 0x00000000000073c6 */ /* 0x000e640000000000 */
[----:B-1----:R1:W2:Y:S01]  /*07e0*/  @!UP0 SYNCS.EXCH.64 URZ, [UR8+0x60], UR4 ;  /* 0x00006004083f85b2 */ /* 0x0022a20008000100 */
[----:B------:R-:W-:-:S02]  /*07f0*/  @P3 SHF.R.S32.HI R2, RZ, 0x1, R2 ;  /* 0x00000001ff023819 */ /* 0x000fc40000011402 */
[----:B------:R-:W-:Y:S02]  /*0800*/  ISETP.EQ.OR P1, PT, R5, RZ, !P1 ;  /* 0x000000ff0500720c */ /* 0x000fe40004f22670 */
[----:B------:R-:W-:Y:S02]  /*0810*/  @P3 ISETP.NE.AND P5, PT, R2, R9, PT ;  /* 0x000000090200320c */ /* 0x000fe40003fa5270 */
[----:B------:R-:W-:Y:S02]  /*0820*/  ISETP.LT.U32.AND P0, PT, R64, 0x2, !P0 ;  /* 0x000000024000780c */ /* 0x000fe40004701070 */
[----:B------:R-:W-:Y:S02]  /*0830*/  ISETP.EQ.AND P1, PT, R10, RZ, P1 ;  /* 0x000000ff0a00720c */ /* 0x000fe40000f22270 */
[----:B------:R-:W-:Y:S02]  /*0840*/  SEL R2, RZ, 0x1, !P0 ;  /* 0x00000001ff027807 */ /* 0x000fe40004000000 */
[----:B------:R-:W-:-:S02]  /*0850*/  @P3 SEL R65, RZ, 0x1, P5 ;  /* 0x00000001ff413807 */ /* 0x000fc40002800000 */
[----:B------:R-:W-:Y:S01]  /*0860*/  SEL R16, RZ, 0x1, !P1 ;  /* 0x00000001ff107807 */ /* 0x000fe20004800000 */
[----:B------:R1:W3:Y:S01]  /*0870*/  @!UP1 SYNCS.EXCH.64 URZ, [UR8+0x68], UR4 ;  /* 0x00006804083f95b2 */ /* 0x0002e20008000100 */
[----:B------:R-:W-:Y:S01]  /*0880*/  NOP ;  /* 0x0000000000007918 */ /* 0x000fe20000000000 */
[----:B------:R-:W-:Y:S02]  /*0890*/  LOP3.LUT R65, R65, R2, RZ, 0xc0, !PT ;  /* 0x0000000241417212 */ /* 0x000fe400078ec0ff */
[----:B------:R-:W-:Y:S01]  /*08a0*/  SEL R16, R16, 0x2, P6 ;  /* 0x0000000210107807 */ /* 0x000fe20003000000 */
[----:B------:R1:W4:Y:S01]  /*08b0*/  @!UP2 SYNCS.EXCH.64 URZ, [UR9+0x40], UR6 ;  /* 0x00004006093fa5b2 */ /* 0x0003220008000100 */
[----:B------:R1:W0:Y:S01]  /*08c0*/  @!UP3 SYNCS.EXCH.64 URZ, [UR9+0x48], UR6 ;  /* 0x00004806093fb5b2 */ /* 0x0002220008000100 */
[----:B------:R1:W0:Y:S01]  /*08d0*/  @!UP4 SYNCS.EXCH.64 URZ, [UR9+0x50], UR6 ;  /* 0x00005006093fc5b2 */ /* 0x0002220008000100 */
[----:B------:R1:W0:Y:S01]  /*08e0*/  @!UP5 SYNCS.EXCH.64 URZ, [UR9+0x58], UR6 ;  /* 0x00005806093fd5b2 */ /* 0x0002220008000100 */
[----:B------:R-:W-:Y:S01]  /*08f0*/  NOP ;  /* 0x0000000000007918 */ /* 0x000fe20000000000 */
[----:B-12---:R-:W-:Y:S05]  /*0900*/  @!P2 BRA `(.L_x_3) ;  /* 0x000000000008a947 */ /* 0x006fea0003800000 */
[----:B0--34-:R-:W-:Y:S01]  /*0910*/  UCGABAR_ARV ;  /* 0x00000000000079c7 */ /* 0x019fe20008000000 */
[----:B------:R-:W-:Y:S05]  /*0920*/  BRA `(.L_x_4) ;  /* 0x0000000000047947 */ /* 0x000fea0003800000 */
.L_x_3:
[----:B0--34-:R-:W-:Y:S01]  /*0930*/  NOP ;  /* 0x0000000000007918 */ /* 0x019fe20000000000 */
.L_x_4:
[----:B------:R-:W-:Y:S01]  /*0940*/  ULDC.64 UR4, c[0x0][0x598] ;  /* 0x0001660000047ab9 */ /* 0x000fe20000000a00 */
[----:B------:R-:W-:Y:S01]  /*0950*/  ULDC.64 UR46, c[0x0][0x208] ;  /* 0x00008200002e7ab9 */ /* 0x000fe20000000a00 */
[----:B------:R-:W-:-:S04]  /*0960*/  ISETP.NE.U32.AND P0, PT, RZ, UR4, PT ;  /* 0x00000004ff007c0c */ /* 0x000fc8000bf05070 */
[----:B------:R-:W-:-:S13]  /*0970*/  ISETP.NE.AND.EX P0, PT, RZ, UR5, PT, P0 ;  /* 0x00000005ff007c0c */ /* 0x000fda000bf05300 */
[----:B------:R-:W-:Y:S05]  /*0980*/  @!P0 BRA `(.L_x_5) ;  /* 0x00000000001c8947 */ /* 0x000fea0003800000 */
[----:B------:R-:W0:Y:S02]  /*0990*/  LDC.64 R8, c[0x0][0x598] ;  /* 0x00016600ff087b82 */ /* 0x000e240000000a00 */
[----:B0-----:R-:W2:Y:S02]  /*09a0*/  LDG.E.64 R8, desc[UR46][R8.64] ;  /* 0x0000002e08087981 */ /* 0x001ea4000c1e1b00 */
[----:B--2---:R-:W-:-:S04]  /*09b0*/  ISETP.NE.U32.AND P0, PT, R8, RZ, PT ;  /* 0x000000ff0800720c */ /* 0x004fc80003f05070 */
[----:B------:R-:W-:-:S13]  /*09c0*/  ISETP.NE.AND.EX P0, PT, R9, RZ, PT, P0 ;  /* 0x000000ff0900720c */ /* 0x000fda0003f05300 */
[----:B------:R-:W-:Y:S05]  /*09d0*/  @!P0 BRA `(.L_x_5) ;  /* 0x0000000000088947 */ /* 0x000fea0003800000 */
[----:B------:R0:W5:Y:S01]  /*09e0*/  LD.E R66, desc[UR46][R8.64] ;  /* 0x0000002e08427980 */ /* 0x000162000c101900 */
[----:B------:R-:W-:Y:S05]  /*09f0*/  BRA `(.L_x_6) ;  /* 0x0000000000247947 */ /* 0x000fea0003800000 */
.L_x_5:
[----:B------:R-:W-:Y:S02]  /*0a00*/  ULDC.64 UR4, c[0x0][0x588] ;  /* 0x0001620000047ab9 */ /* 0x000fe40000000a00 */
[----:B------:R-:W-:-:S04]  /*0a10*/  ISETP.NE.U32.AND P0, PT, RZ, UR4, PT ;  /* 0x00000004ff007c0c */ /* 0x000fc8000bf05070 */
[----:B------:R-:W-:-:S13]  /*0a20*/  ISETP.NE.AND.EX P0, PT, RZ, UR5, PT, P0 ;  /* 0x00000005ff007c0c */ /* 0x000fda000bf05300 */
[----:B------:R-:W-:Y:S05]  /*0a30*/  @!P0 BRA `(.L_x_7) ;  /* 0x00000000000c8947 */ /* 0x000fea0003800000 */
[----:B------:R-:W0:Y:S02]  /*0a40*/  LDC.64 R66, c[0x0][0x588] ;  /* 0x00016200ff427b82 */ /* 0x000e240000000a00 */
[----:B0-----:R1:W5:Y:S01]  /*0a50*/  LDG.E R66, desc[UR46][R66.64] ;  /* 0x0000002e42427981 */ /* 0x001362000c1e1900 */
[----:B------:R-:W-:Y:S05]  /*0a60*/  BRA `(.L_x_6) ;  /* 0x0000000000087947 */ /* 0x000fea0003800000 */
.L_x_7:
[----:B------:R-:W-:Y:S02]  /*0a70*/  ULDC UR4, c[0x0][0x580] ;  /* 0x0001600000047ab9 */ /* 0x000fe40000000800 */
[----:B------:R-:W-:-:S07]  /*0a80*/  IMAD.U32 R66, RZ, RZ, UR4 ;  /* 0x00000004ff427e24 */ /* 0x000fce000f8e00ff */
.L_x_6:
[----:B------:R-:W-:Y:S02]  /*0a90*/  ULDC.64 UR4, c[0x0][0x5a0] ;  /* 0x0001680000047ab9 */ /* 0x000fe40000000a00 */
[----:B------:R-:W-:-:S04]  /*0aa0*/  ISETP.NE.U32.AND P0, PT, RZ, UR4, PT ;  /* 0x00000004ff007c0c */ /* 0x000fc8000bf05070 */
[----:B------:R-:W-:-:S13]  /*0ab0*/  ISETP.NE.AND.EX P0, PT, RZ, UR5, PT, P0 ;  /* 0x00000005ff007c0c */ /* 0x000fda000bf05300 */
[----:B------:R-:W-:Y:S05]  /*0ac0*/  @!P0 BRA `(.L_x_8) ;  /* 0x00000000001c8947 */ /* 0x000fea0003800000 */
[----:B0-----:R-:W0:Y:S02]  /*0ad0*/  LDC.64 R8, c[0x0][0x5a0] ;  /* 0x00016800ff087b82 */ /* 0x001e240000000a00 */
[----:B0-----:R-:W2:Y:S02]  /*0ae0*/  LDG.E.64 R8, desc[UR46][R8.64] ;  /* 0x0000002e08087981 */ /* 0x001ea4000c1e1b00 */
[----:B--2---:R-:W-:-:S04]  /*0af0*/  ISETP.NE.U32.AND P0, PT, R8, RZ, PT ;  /* 0x000000ff0800720c */ /* 0x004fc80003f05070 */
[----:B------:R-:W-:-:S13]  /*0b00*/  ISETP.NE.AND.EX P0, PT, R9, RZ, PT, P0 ;  /* 0x000000ff0900720c */ /* 0x000fda0003f05300 */
[----:B------:R-:W-:Y:S05]  /*0b10*/  @!P0 BRA `(.L_x_8) ;  /* 0x0000000000088947 */ /* 0x000fea0003800000 */
[----:B-1----:R0:W5:Y:S01]  /*0b20*/  LD.E R67, desc[UR46][R8.64] ;  /* 0x0000002e08437980 */ /* 0x002162000c101900 */
[----:B------:R-:W-:Y:S05]  /*0b30*/  BRA `(.L_x_9) ;  /* 0x0000000000247947 */ /* 0x000fea0003800000 */
.L_x_8:
[----:B------:R-:W-:Y:S02]  /*0b40*/  ULDC.64 UR4, c[0x0][0x590] ;  /* 0x0001640000047ab9 */ /* 0x000fe40000000a00 */
[----:B------:R-:W-:-:S04]  /*0b50*/  ISETP.NE.U32.AND P0, PT, RZ, UR4, PT ;  /* 0x00000004ff007c0c */ /* 0x000fc8000bf05070 */
[----:B------:R-:W-:-:S13]  /*0b60*/  ISETP.NE.AND.EX P0, PT, RZ, UR5, PT, P0 ;  /* 0x00000005ff007c0c */ /* 0x000fda000bf05300 */
[----:B------:R-:W-:Y:S05]  /*0b70*/  @!P0 BRA `(.L_x_10) ;  /* 0x00000000000c8947 */ /* 0x000fea0003800000 */
[----:B0-----:R-:W1:Y:S02]  /*0b80*/  LDC.64 R8, c[0x0][0x590] ;  /* 0x00016400ff087b82 */ /* 0x001e640000000a00 */
[----:B-1----:R1:W5:Y:S01]  /*0b90*/  LDG.E R67, desc[UR46][R8.64] ;  /* 0x0000002e08437981 */ /* 0x002362000c1e1900 */
[----:B------:R-:W-:Y:S05]  /*0ba0*/  BRA `(.L_x_9) ;  /* 0x0000000000087947 */ /* 0x000fea0003800000 */
.L_x_10:
[----:B------:R-:W-:Y:S02]  /*0bb0*/  ULDC UR4, c[0x0][0x584] ;  /* 0x0001610000047ab9 */ /* 0x000fe40000000800 */
[----:B-1----:R-:W-:-:S07]  /*0bc0*/  IMAD.U32 R67, RZ, RZ, UR4 ;  /* 0x00000004ff437e24 */ /* 0x002fce000f8e00ff */
.L_x_9:
[----:B------:R-:W2:Y:S01]  /*0bd0*/  LDC R2, c[0x0][0x65c] ;  /* 0x00019700ff027b82 */ /* 0x000ea20000000800 */
[----:B------:R-:W-:Y:S01]  /*0be0*/  ULDC UR6, c[0x0][0x28c] ;  /* 0x0000a30000067ab9 */ /* 0x000fe20000000800 */
[----:B------:R-:W-:Y:S01]  /*0bf0*/  ISETP.NE.AND P0, PT, R10, 0x2, PT ;  /* 0x000000020a00780c */ /* 0x000fe20003f05270 */
[----:B------:R-:W-:Y:S01]  /*0c00*/  UIADD3 UR6, UR6, 0xff, URZ ;  /* 0x000000ff06067890 */ /* 0x000fe2000fffe03f */
[----:B01----:R-:W-:Y:S01]  /*0c10*/  IMAD.U32 R8, RZ, RZ, UR12 ;  /* 0x0000000cff087e24 */ /* 0x003fe2000f8e00ff */
[----:B------:R-:W-:Y:S01]  /*0c20*/  UMOV UR36, URZ ;  /* 0x0000003f00247c82 */ /* 0x000fe20008000000 */
[----:B------:R-:W-:Y:S01]  /*0c30*/  IMAD.MOV.U32 R9, RZ, RZ, RZ ;  /* 0x000000ffff097224 */ /* 0x000fe200078e00ff */
[----:B------:R-:W-:Y:S01]  /*0c40*/  USHF.R.S32.HI UR7, URZ, 0x1f, UR6 ;  /* 0x0000001f3f077899 */ /* 0x000fe20008011406 */
[----:B------:R-:W-:Y:S01]  /*0c50*/  UMOV UR38, URZ ;  /* 0x0000003f00267c82 */ /* 0x000fe20008000000 */
[----:B------:R-:W-:Y:S02]  /*0c60*/  ULDC.64 UR8, c[0x0][0x650] ;  /* 0x0001940000087ab9 */ /* 0x000fe40000000a00 */
[----:B------:R-:W-:-:S04]  /*0c70*/  ULEA.HI UR7, UR7, UR6, URZ, 0x8 ;  /* 0x0000000607077291 */ /* 0x000fc8000f8f403f */
[----:B------:R-:W-:Y:S01]  /*0c80*/  USHF.R.S32.HI UR37, URZ, 0x8, UR7 ;  /* 0x000000083f257899 */ /* 0x000fe20008011407 */
[----:B--2---:R-:W-:-:S13]  /*0c90*/  ISETP.NE.AND P1, PT, R2, 0x1, PT ;  /* 0x000000010200780c */ /* 0x004fda0003f25270 */
[----:B------:R-:W0:Y:S01]  /*0ca0*/  @P1 LDC R19, c[0x0][0x10] ;  /* 0x00000400ff131b82 */ /* 0x000e220000000800 */
[----:B------:R-:W-:Y:S02]  /*0cb0*/  @P1 IMAD.MOV.U32 R7, RZ, RZ, RZ ;  /* 0x000000ffff071224 */ /* 0x000fe400078e00ff */
[----:B------:R-:W-:-:S05]  /*0cc0*/  @P1 IMAD.MOV.U32 R17, RZ, RZ, RZ ;  /* 0x000000ffff111224 */ /* 0x000fca00078e00ff */
[----:B------:R-:W1:Y:S01]  /*0cd0*/  @!P1 LDC R11, c[0x0][0xc] ;  /* 0x00000300ff0b9b82 */ /* 0x000e620000000800 */
[----:B------:R-:W-:Y:S01]  /*0ce0*/  ULDC UR4, c[0x0][0xc] ;  /* 0x0000030000047ab9 */ /* 0x000fe20000000800 */
[----:B------:R-:W-:Y:S02]  /*0cf0*/  ULDC UR5, c[0x0][0x10] ;  /* 0x0000040000057ab9 */ /* 0x000fe40000000800 */
[----:B------:R-:W-:-:S04]  /*0d00*/  UIMAD.WIDE.U32 UR4, UR4, UR5, URZ ;  /* 0x00000005040472a5 */ /* 0x000fc8000f8e003f */
[----:B------:R-:W2:Y:S01]  /*0d10*/  LDC R2, c[0x0][0x14] ;  /* 0x00000500ff027b82 */ /* 0x000ea20000000800 */
[----:B0-----:R-:W-:-:S04]  /*0d20*/  @P1 IMAD.WIDE.U32 R18, R19, UR12, R6 ;  /* 0x0000000c13121c25 */ /* 0x001fc8000f8e0006 */
[----:B------:R-:W-:Y:S02]  /*0d30*/  @P1 IMAD.IADD R17, R19, 0x1, R17 ;  /* 0x0000000113111824 */ /* 0x000fe400078e0211 */
[----:B-1----:R-:W-:-:S04]  /*0d40*/  @!P1 IMAD.WIDE.U32 R8, R6, R11, R8 ;  /* 0x0000000b06089225 */ /* 0x002fc800078e0008 */
[----:B------:R-:W-:Y:S02]  /*0d50*/  @!P1 IMAD.MOV.U32 R18, RZ, RZ, R8 ;  /* 0x000000ffff129224 */ /* 0x000fe400078e0008 */
[----:B------:R-:W-:Y:S02]  /*0d60*/  @!P1 IMAD.MOV.U32 R17, RZ, RZ, R9 ;  /* 0x000000ffff119224 */ /* 0x000fe400078e0009 */
[----:B--2---:R-:W-:-:S04]  /*0d70*/  IMAD.WIDE.U32 R12, R2, UR4, RZ ;  /* 0x00000004020c7c25 */ /* 0x004fc8000f8e00ff */
[----:B------:R-:W-:Y:S01]  /*0d80*/  IMAD R23, R2, UR5, RZ ;  /* 0x0000000502177c24 */ /* 0x000fe2000f8e02ff */
[----:B------:R0:W-:Y:S03]  /*0d90*/  STL.64 [R1], R12 ;  /* 0x0000000c01007387 */ /* 0x0001e60000100a00 */
[----:B------:R-:W-:Y:S01]  /*0da0*/  IMAD.IADD R23, R13, 0x1, R23 ;  /* 0x000000010d177824 */ /* 0x000fe200078e0217 */
[----:B------:R-:W-:Y:S06]  /*0db0*/  @P0 BRA `(.L_x_11) ;  /* 0x0000000000200947 */ /* 0x000fec0003800000 */
[----:B------:R-:W-:Y:S01]  /*0dc0*/  UISETP.GE.U32.AND UP0, UPT, UR37, 0x3, UPT ;  /* 0x000000032500788c */ /* 0x000fe2000bf06070 */
[----:B------:R-:W-:Y:S01]  /*0dd0*/  IADD3 R18, P0, R18, R12, RZ ;  /* 0x0000000c12127210 */ /* 0x000fe20007f1e0ff */
[----:B------:R-:W-:Y:S01]  /*0de0*/  UIMAD.WIDE.U32 UR4, UR37, -0x55555555, URZ ;  /* 0xaaaaaaab250478a5 */ /* 0x000fe2000f8e003f */
[----:B------:R-:W-:-:S03]  /*0df0*/  UMOV UR38, URZ ;  /* 0x0000003f00267c82 */ /* 0x000fc60008000000 */
[----:B------:R-:W-:Y:S01]  /*0e00*/  USHF.R.U32.HI UR4, URZ, 0x1, UR5 ;  /* 0x000000013f047899 */ /* 0x000fe20008011605 */
[----:B------:R-:W-:-:S03]  /*0e10*/  IMAD.X R17, R23, 0x1, R17, P0 ;  /* 0x0000000117117824 */ /* 0x000fc600000e0611 */
[----:B------:R-:W-:Y:S02]  /*0e20*/  UIMAD UR36, UR4, -0x3, UR37 ;  /* 0xfffffffd042478a4 */ /* 0x000fe4000f8e0225 */
[----:B------:R-:W-:-:S12]  /*0e30*/  @UP0 ULOP3.LUT UR38, UR4, 0x1, URZ, 0xc0, !UPT ;  /* 0x0000000104260892 */ /* 0x000fd8000f8ec03f */
.L_x_11:
[----:B------:R-:W-:Y:S01]  /*0e40*/  ISETP.GE.U32.AND P0, PT, R18, UR8, PT ;  /* 0x0000000812007c0c */ /* 0x000fe2000bf06070 */
[----:B------:R-:W-:Y:S01]  /*0e50*/  IMAD.MOV.U32 R19, RZ, RZ, -0x1 ;  /* 0xffffffffff137424 */ /* 0x000fe200078e00ff */
[----:B------:R-:W-:Y:S01]  /*0e60*/  PRMT R8, RZ, 0x7610, R8 ;  /* 0x00007610ff087816 */ /* 0x000fe20000000008 */
[----:B------:R-:W-:Y:S01]  /*0e70*/  IMAD.MOV.U32 R22, RZ, RZ, -0x1 ;  /* 0xffffffffff167424 */ /* 0x000fe200078e00ff */
[----:B------:R-:W-:Y:S01]  /*0e80*/  ISETP.GE.U32.AND.EX P0, PT, R17, UR9, PT, P0 ;  /* 0x0000000911007c0c */ /* 0x000fe2000bf06100 */
[----:B------:R-:W-:-:S12]  /*0e90*/  IMAD.MOV.U32 R2, RZ, RZ, -0x1 ;  /* 0xffffffffff027424 */ /* 0x000fd800078e00ff */
[----:B------:R-:W-:Y:S05]  /*0ea0*/  @P0 BRA `(.L_x_12) ;  /* 0x00000004002c0947 */ /* 0x000fea0003800000 */
[----:B------:R-:W1:Y:S01]  /*0eb0*/  LDC.64 R26, c[0x0][0x628] ;  /* 0x00018a00ff1a7b82 */ /* 0x000e620000000a00 */
[----:B------:R-:W-:Y:S02]  /*0ec0*/  IMAD.MOV.U32 R8, RZ, RZ, R18 ;  /* 0x000000ffff087224 */ /* 0x000fe400078e0012 */
[----:B------:R-:W-:-:S05]  /*0ed0*/  IMAD.MOV.U32 R9, RZ, RZ, R17 ;  /* 0x000000ffff097224 */ /* 0x000fca00078e0011 */
[----:B------:R-:W2:Y:S08]  /*0ee0*/  LDC R2, c[0x0][0x630] ;  /* 0x00018c00ff027b82 */ /* 0x000eb00000000800 */
[----:B------:R-:W3:Y:S01]  /*0ef0*/  LDC.64 R28, c[0x0][0x620] ;  /* 0x00018800ff1c7b82 */ /* 0x000ee20000000a00 */
[----:B-1----:R-:W-:-:S04]  /*0f00*/  ISETP.NE.U32.AND P0, PT, R26, RZ, PT ;  /* 0x000000ff1a00720c */ /* 0x002fc80003f05070 */
[----:B------:R-:W-:-:S13]  /*0f10*/  ISETP.NE.AND.EX P0, PT, R27, RZ, PT, P0 ;  /* 0x000000ff1b00720c */ /* 0x000fda0003f05300 */
[----:B--23--:R-:W-:Y:S05]  /*0f20*/  @!P0 BRA `(.L_x_13) ;  /* 0x0000000000288947 */ /* 0x00cfea0003800000 */
[----:B0-----:R-:W0:Y:S02]  /*0f30*/  LDC R13, c[0x0][0x634] ;  /* 0x00018d00ff0d7b82 */ /* 0x001e240000000800 */
[----:B0-----:R-:W-:-:S05]  /*0f40*/  IADD3 R13, P0, R18, R13, RZ ;  /* 0x0000000d120d7210 */ /* 0x001fca0007f1e0ff */
[----:B------:R-:W-:-:S04]  /*0f50*/  IMAD.X R15, RZ, RZ, R17, P0 ;  /* 0x000000ffff0f7224 */ /* 0x000fc800000e0611 */
[----:B------:R-:W-:-:S04]  /*0f60*/  IMAD.WIDE.U32 R8, R15, R26, RZ ;  /* 0x0000001a0f087225 */ /* 0x000fc800078e00ff */
[----:B------:R-:W-:-:S04]  /*0f70*/  IMAD.WIDE.U32 R10, P0, R13, R27, R8 ;  /* 0x0000001b0d0a7225 */ /* 0x000fc80007800008 */
[----:B------:R-:W-:-:S04]  /*0f80*/  IMAD.WIDE.U32 R8, R13, R26, RZ ;  /* 0x0000001a0d087225 */ /* 0x000fc800078e00ff */
[----:B------:R-:W-:Y:S01]  /*0f90*/  IMAD.X R13, RZ, RZ, RZ, P0 ;  /* 0x000000ffff0d7224 */ /* 0x000fe200000e06ff */
[----:B------:R-:W-:Y:S01]  /*0fa0*/  IADD3 RZ, P0, R9, R10, RZ ;  /* 0x0000000a09ff7210 */ /* 0x000fe20007f1e0ff */
[----:B------:R-:W-:-:S04]  /*0fb0*/  IMAD.MOV.U32 R12, RZ, RZ, R11 ;  /* 0x000000ffff0c7224 */ /* 0x000fc800078e000b */
[----:B------:R-:W-:-:S08]  /*0fc0*/  IMAD.WIDE.U32.X R8, R15, R27, R12, P0 ;  /* 0x0000001b0f087225 */ /* 0x000fd000000e040c */
.L_x_13:
[----:B------:R-:W1:Y:S01]  /*0fd0*/  LDC.64 R32, c[0x0][0x640] ;  /* 0x00019000ff207b82 */ /* 0x000e620000000a00 */
[-C--:B------:R-:W-:Y:S01]  /*0fe0*/  SHF.R.U64 R30, R8, R2.reuse, R9 ;  /* 0x00000002081e7219 */ /* 0x080fe20000001209 */
[----:B------:R-:W-:Y:S01]  /*0ff0*/  IMAD.MOV.U32 R19, RZ, RZ, R17 ;  /* 0x000000ffff137224 */ /* 0x000fe200078e0011 */
[----:B------:R-:W-:Y:S01]  /*1000*/  SHF.R.U32.HI R2, RZ, R2, R9 ;  /* 0x00000002ff027219 */ /* 0x000fe20000011609 */
[----:B------:R-:W-:Y:S01]  /*1010*/  IMAD.MOV.U32 R26, RZ, RZ, 0x1 ;  /* 0x00000001ff1a7424 */ /* 0x000fe200078e00ff */
[----:B------:R-:W-:-:S03]  /*1020*/  IADD3 R11, P0, RZ, -R30, RZ ;  /* 0x8000001eff0b7210 */ /* 0x000fc60007f1e0ff */
[----:B------:R-:W2:Y:S02]  /*1030*/  LDC R10, c[0x0][0x618] ;  /* 0x00018600ff0a7b82 */ /* 0x000ea40000000800 */
[----:B------:R-:W-:-:S04]  /*1040*/  IMAD.X R9, RZ, RZ, ~R2, P0 ;  /* 0x000000ffff097224 */ /* 0x000fc800000e0e02 */
[-C--:B------:R-:W-:Y:S02]  /*1050*/  IMAD R2, R9, R28.reuse, RZ ;  /* 0x0000001c09027224 */ /* 0x080fe400078e02ff */
[----:B0-----:R-:W0:Y:S01]  /*1060*/  LDC R13, c[0x0][0x608] ;  /* 0x00018200ff0d7b82 */ /* 0x001e220000000800 */
[----:B------:R-:W-:-:S04]  /*1070*/  IMAD.WIDE.U32 R8, R11, R28, R18 ;  /* 0x0000001c0b087225 */ /* 0x000fc800078e0012 */
[----:B------:R-:W-:Y:S02]  /*1080*/  IMAD R11, R11, R29, R2 ;  /* 0x0000001d0b0b7224 */ /* 0x000fe400078e0202 */
[----:B------:R-:W-:Y:S01]  /*1090*/  IMAD.MOV.U32 R2, RZ, RZ, -0x1 ;  /* 0xffffffffff027424 */ /* 0x000fe200078e00ff */
[----:B------:R-:W3:Y:S01]  /*10a0*/  LDC R31, c[0x0][0x658] ;  /* 0x00019600ff1f7b82 */ /* 0x000ee20000000800 */
[----:B------:R-:W-:Y:S01]  /*10b0*/  IMAD.IADD R9, R9, 0x1, R11 ;  /* 0x0000000109097824 */ /* 0x000fe200078e020b */
[----:B-1----:R-:W-:-:S04]  /*10c0*/  ISETP.NE.U32.AND P0, PT, R32, RZ, PT ;  /* 0x000000ff2000720c */ /* 0x002fc80003f05070 */
[----:B------:R-:W-:Y:S02]  /*10d0*/  ISETP.NE.AND.EX P0, PT, R33, RZ, PT, P0 ;  /* 0x000000ff2100720c */ /* 0x000fe40003f05300 */
[----:B------:R-:W1:Y:S01]  /*10e0*/  LDC R29, c[0x0][0x600] ;  /* 0x00018000ff1d7b82 */ /* 0x000e620000000800 */
[-CC-:B--2---:R-:W-:Y:S02]  /*10f0*/  SHF.R.U64 R27, R8, R10.reuse, R9.reuse ;  /* 0x0000000a081b7219 */ /* 0x184fe40000001209 */
[----:B------:R-:W-:-:S05]  /*1100*/  SHF.R.U32.HI R8, RZ, R10, R9 ;  /* 0x0000000aff087219 */ /* 0x000fca0000011609 */
[----:B------:R-:W2:Y:S01]  /*1110*/  LDC R22, c[0x0][0x648] ;  /* 0x00019200ff167b82 */ /* 0x000ea20000000800 */
[-CC-:B0-----:R-:W-:Y:S02]  /*1120*/  SHF.R.U64 R34, R27, R13.reuse, R8.reuse ;  /* 0x0000000d1b227219 */ /* 0x181fe40000001208 */
[----:B------:R-:W-:-:S05]  /*1130*/  SHF.R.U32.HI R8, RZ, R13, R8 ;  /* 0x0000000dff087219 */ /* 0x000fca0000011608 */
[----:B------:R-:W0:Y:S01]  /*1140*/  LDC R24, c[0x0][0x638] ;  /* 0x00018e00ff187b82 */ /* 0x000e220000000800 */
[-CC-:B---3--:R-:W-:Y:S02]  /*1150*/  SHF.R.U64 R36, R34, R31.reuse, R8.reuse ;  /* 0x0000001f22247219 */ /* 0x188fe40000001208 */
[-C--:B------:R-:W-:Y:S02]  /*1160*/  SHF.L.U32 R2, R2, R31.reuse, RZ ;  /* 0x0000001f02027219 */ /* 0x080fe400000006ff */
[----:B------:R-:W-:Y:S01]  /*1170*/  SHF.R.U32.HI R9, RZ, R31, R8 ;  /* 0x0000001fff097219 */ /* 0x000fe20000011608 */
[----:B------:R-:W-:Y:S01]  /*1180*/  IMAD.MOV.U32 R8, RZ, RZ, R36 ;  /* 0x000000ffff087224 */ /* 0x000fe200078e0024 */
[----:B------:R-:W-:Y:S01]  /*1190*/  LOP3.LUT R15, RZ, R2, RZ, 0x33, !PT ;  /* 0x00000002ff0f7212 */ /* 0x000fe200078e33ff */
[----:B------:R-:W3:Y:S01]  /*11a0*/  LDC R28, c[0x0][0x610] ;  /* 0x00018400ff1c7b82 */ /* 0x000ee20000000800 */
[----:B------:R-:W-:Y:S05]  /*11b0*/  @!P0 BRA `(.L_x_14) ;  /* 0x0000000000288947 */ /* 0x000fea0003800000 */
[----:B------:R-:W4:Y:S02]  /*11c0*/  LDC R13, c[0x0][0x64c] ;  /* 0x00019300ff0d7b82 */ /* 0x000f240000000800 */
[----:B----4-:R-:W-:-:S05]  /*11d0*/  IADD3 R13, P0, R36, R13, RZ ;  /* 0x0000000d240d7210 */ /* 0x010fca0007f1e0ff */
        /* <DEDUP_REMOVED lines=8> */
.L_x_14:
[----:B--2---:R-:W-:Y:S01]  /*1260*/  SHF.R.U64 R7, R8, R22, R9 ;  /* 0x0000001608077219 */ /* 0x004fe20000001209 */
[----:B-1----:R-:W-:Y:S01]  /*1270*/  VIADD R8, R29, 0xffffffff ;  /* 0xffffffff1d087836 */ /* 0x002fe20000000000 */
[----:B------:R-:W-:Y:S01]  /*1280*/  SHF.L.U32 R2, R26, R31, RZ ;  /* 0x0000001f1a027219 */ /* 0x000fe200000006ff */
[----:B------:R-:W-:Y:S01]  /*1290*/  @P1 IMAD R21, R25, R20, R6 ;  /* 0x0000001419151224 */ /* 0x000fe200078e0206 */
[----:B------:R-:W-:Y:S01]  /*12a0*/  LOP3.LUT R15, R34, R15, RZ, 0xc0, !PT ;  /* 0x0000000f220f7212 */ /* 0x000fe200078ec0ff */
[----:B------:R-:W-:Y:S01]  /*12b0*/  IMAD.MOV R9, RZ, RZ, -R7 ;  /* 0x000000ffff097224 */ /* 0x000fe200078e0a07 */
[----:B------:R-:W-:-:S03]  /*12c0*/  LOP3.LUT R8, R27, R8, RZ, 0xc0, !PT ;  /* 0x000000081b087212 */ /* 0x000fc600078ec0ff */
[----:B------:R-:W-:Y:S02]  /*12d0*/  IMAD R6, R2, R7, R15 ;  /* 0x0000000702067224 */ /* 0x000fe400078e020f */
[----:B0-----:R-:W-:Y:S02]  /*12e0*/  IMAD R2, R9, R24, R36 ;  /* 0x0000001809027224 */ /* 0x001fe400078e0224 */
[----:B---3--:R-:W-:Y:S02]  /*12f0*/  IMAD R19, R6, R28, R21 ;  /* 0x0000001c06137224 */ /* 0x008fe400078e0215 */
[----:B------:R-:W-:Y:S02]  /*1300*/  IMAD R2, R2, R29, R8 ;  /* 0x0000001d02027224 */ /* 0x000fe400078e0208 */
[----:B------:R-:W-:-:S03]  /*1310*/  IMAD.MOV.U32 R6, RZ, RZ, 0x1 ;  /* 0x00000001ff067424 */ /* 0x000fc600078e00ff */
[----:B------:R-:W-:Y:S02]  /*1320*/  SEL R22, R2, R19, !P1 ;  /* 0x0000001302167207 */ /* 0x000fe40004800000 */
[----:B------:R-:W-:Y:S01]  /*1330*/  SEL R19, R19, R2, !P1 ;  /* 0x0000000213137207 */ /* 0x000fe20004800000 */
[----:B------:R-:W-:Y:S01]  /*1340*/  IMAD.MOV.U32 R2, RZ, RZ, R30 ;  /* 0x000000ffff027224 */ /* 0x000fe200078e001e */
[----:B------:R-:W-:-:S07]  /*1350*/  PRMT R8, R6, 0x7610, R8 ;  /* 0x0000761006087816 */ /* 0x000fce0000000008 */
.L_x_12:
[----:B------:R-:W-:Y:S05]  /*1360*/  @!P2 BRA `(.L_x_15) ;  /* 0x00000000000ca947 */ /* 0x000fea0003800000 */
[----:B------:R-:W-:Y:S01]  /*1370*/  UCGABAR_WAIT ;  /* 0x0000000000007dc7 */ /* 0x000fe20008000000 */
[----:B------:R-:W-:Y:S01]  /*1380*/  CCTL.IVALL ;  /* 0x00000000ff00798f */ /* 0x000fe20002000000 */
[----:B------:R-:W-:Y:S05]  /*1390*/  BRA `(.L_x_16) ;  /* 0x0000000000047947 */ /* 0x000fea0003800000 */
.L_x_15:
[----:B------:R-:W-:Y:S06]  /*13a0*/  BAR.SYNC.DEFER_BLOCKING 0x0 ;  /* 0x0000000000007b1d */ /* 0x000fec0000010000 */
.L_x_16:
[----:B------:R-:W-:Y:S05]  /*13b0*/  @!P4 BRA `(.L_x_17) ;  /* 0x0000007c0008c947 */ /* 0x000fea0003800000 */
[----:B------:R-:W-:-:S13]  /*13c0*/  ISETP.GT.U32.AND P0, PT, R35, 0x1, PT ;  /* 0x000000012300780c */ /* 0x000fda0003f04070 */
[----:B------:R-:W-:Y:S05]  /*13d0*/  @P0 EXIT ;  /* 0x000000000000094d */ /* 0x000fea0003800000 */
.L_x_18:
[----:B------:R-:W-:-:S08]  /*13e0*/  NOP ;  /* 0x0000000000007918 */ /* 0x000fd00000000000 */
[----:B------:R-:W1:Y:S02]  /*13f0*/  USETMAXREG.TRY_ALLOC.CTAPOOL UP0, 0xe8 ;  /* 0x000000e8000079c8 */ /* 0x000e640008000600 */
[----:B-1----:R-:W-:-:S13]  /*1400*/  PLOP3.LUT P0, PT, PT, PT, UP0, 0x80, 0x0 ;  /* 0x000000000000781c */ /* 0x002fda0003f0f008 */
[----:B------:R-:W-:Y:S05]  /*1410*/  @!P0 BRA `(.L_x_18) ;  /* 0xfffffffc00f08947 */ /* 0x000fea000383ffff */
[----:B------:R-:W-:-:S13]  /*1420*/  LOP3.LUT P0, RZ, R8, 0xff, RZ, 0xc0, !PT ;  /* 0x000000ff08ff7812 */ /* 0x000fda000780c0ff */
[----:B------:R-:W-:Y:S05]  /*1430*/  @!P0 EXIT ;  /* 0x000000000000894d */ /* 0x000fea0003800000 */
[----:B------:R-:W1:Y:S01]  /*1440*/  S2UR UR4, SR_CgaCtaId ;  /* 0x00000000000479c3 */ /* 0x000e620000008800 */
[----:B------:R-:W-:Y:S01]  /*1450*/  VIADD R14, R14, 0xffffffff ;  /* 0xffffffff0e0e7836 */ /* 0x000fe20000000000 */
[CC--:B------:R-:W-:Y:S01]  /*1460*/  LEA.HI R4, R0.reuse, R3.reuse, RZ, 0x2 ;  /* 0x0000000300047211 */ /* 0x0c0fe200078f10ff */
[----:B------:R-:W-:Y:S01]  /*1470*/  UMOV UR40, 0x400 ;  /* 0x0000040000287882 */ /* 0x000fe20000000000 */
[----:B------:R-:W-:Y:S01]  /*1480*/  LEA.HI R0, R0, R3, RZ, 0x5 ;  /* 0x0000000300007211 */ /* 0x000fe200078f28ff */
[----:B------:R-:W-:Y:S01]  /*1490*/  UISETP.LT.AND UP0, UPT, UR37, 0x1, UPT ;  /* 0x000000012500788c */ /* 0x000fe2000bf01270 */
[----:B------:R-:W-:Y:S01]  /*14a0*/  R2UR UR41, R14 ;  /* 0x000000000e2972ca */ /* 0x000fe200000e0000 */
[----:B------:R-:W-:Y:S01]  /*14b0*/  ULDC UR6, c[0x0][0x284] ;  /* 0x0000a10000067ab9 */ /* 0x000fe20000000800 */
[--C-:B------:R-:W-:Y:S01]  /*14c0*/  SHF.R.S32.HI R68, RZ, 0x2, R4.reuse ;  /* 0x00000002ff447819 */ /* 0x100fe20000011404 */
[----:B------:R-:W-:Y:S01]  /*14d0*/  USEL UR43, UR37, 0x1, UP0 ;  /* 0x00000001252b7887 */ /* 0x000fe20008000000 */
[----:B------:R-:W-:Y:S01]  /*14e0*/  SHF.R.S32.HI R5, RZ, 0x1f, R4 ;  /* 0x0000001fff057819 */ /* 0x000fe20000011404 */
[----:B------:R-:W-:Y:S01]  /*14f0*/  USHF.L.U32 UR39, UR37, 0x1, URZ ;  /* 0x0000000125277899 */ /* 0x000fe2000800063f */
[----:B------:R-:W-:Y:S01]  /*1500*/  LOP3.LUT R70, R4, 0xfffffffc, RZ, 0xc0, !PT ;  /* 0xfffffffc04467812 */ /* 0x000fe200078ec0ff */
[----:B------:R-:W-:Y:S01]  /*1510*/  UIADD3 UR43, -UR43, UR37, URZ ;  /* 0x000000252b2b7290 */ /* 0x000fe2000fffe13f */
[----:B------:R-:W-:-:S02]  /*1520*/  LEA.HI R5, R5, R68, RZ, 0x3 ;  /* 0x0000004405057211 */ /* 0x000fc400078f18ff */
[----:B------:R-:W-:Y:S01]  /*1530*/  ISETP.NE.AND P0, PT, R14, RZ, PT ;  /* 0x000000ff0e00720c */ /* 0x000fe20003f05270 */
[----:B------:R-:W-:Y:S01]  /*1540*/  IMAD.IADD R70, R3, 0x1, -R70 ;  /* 0x0000000103467824 */ /* 0x000fe200078e0a46 */
[----:B------:R-:W-:Y:S01]  /*1550*/  LOP3.LUT R5, R5, 0xfffffff8, RZ, 0xc0, !PT ;  /* 0xfffffff805057812 */ /* 0x000fe200078ec0ff */
[----:B------:R-:W-:Y:S01]  /*1560*/  USHF.L.U32 UR41, UR41, 0x3, URZ ;  /* 0x0000000329297899 */ /* 0x000fe2000800063f */
[----:B------:R-:W-:Y:S02]  /*1570*/  LOP3.LUT R82, R16, 0x1, RZ, 0xfc, !PT ;  /* 0x0000000110527812 */ /* 0x000fe400078efcff */
[----:B------:R-:W-:Y:S01]  /*1580*/  SEL R83, RZ, 0x1, P0 ;  /* 0x00000001ff537807 */ /* 0x000fe20000000000 */
[----:B------:R-:W-:Y:S01]  /*1590*/  IMAD.IADD R68, R68, 0x1, -R5 ;  /* 0x0000000144447824 */ /* 0x000fe200078e0a05 */
[----:B-1----:R-:W-:Y:S01]  /*15a0*/  ULEA UR40, UR4, UR40, 0x18 ;  /* 0x0000002804287291 */ /* 0x002fe2000f8ec03f */
[----:B------:R-:W-:Y:S01]  /*15b0*/  SHF.R.S32.HI R5, RZ, 0x5, R0 ;  /* 0x00000005ff057819 */ /* 0x000fe20000011400 */
[----:B------:R-:W-:-:S02]  /*15c0*/  IMAD.U32 R72, RZ, RZ, UR41 ;  /* 0x00000029ff487e24 */ /* 0x000fc4000f8e00ff */
[----:B------:R-:W-:Y:S01]  /*15d0*/  UIADD3 UR42, UR40, 0x40, URZ ;  /* 0x00000040282a7890 */ /* 0x000fe2000fffe03f */
[--C-:B------:R-:W-:Y:S01]  /*15e0*/  SHF.R.S32.HI R69, RZ, 0x1f, R68.reuse ;  /* 0x0000001fff457819 */ /* 0x100fe20000011444 */
[----:B------:R-:W-:Y:S01]  /*15f0*/  UIADD3 UR4, UR40, 0x18100, URZ ;  /* 0x0001810028047890 */ /* 0x000fe2000fffe03f */
[C-C-:B------:R-:W-:Y:S01]  /*1600*/  IMAD R75, R5.reuse, -0x10, -R68.reuse ;  /* 0xfffffff0054b7824 */ /* 0x140fe200078e0a44 */
[----:B------:R-:W-:Y:S01]  /*1610*/  UIADD3 UR5, UR40, 0x100, URZ ;  /* 0x0000010028057890 */ /* 0x000fe2000fffe03f */
[C---:B------:R-:W-:Y:S01]  /*1620*/  LOP3.LUT R74, R72.reuse, 0x8, RZ, 0xc0, !PT ;  /* 0x00000008484a7812 */ /* 0x040fe200078ec0ff */
[----:B------:R-:W-:Y:S01]  /*1630*/  USHF.R.U32.HI UR4, URZ, 0x4, UR4 ;  /* 0x000000043f047899 */ /* 0x000fe20008011604 */
[----:B------:R-:W-:Y:S01]  /*1640*/  IMAD.U32 R71, RZ, RZ, UR42 ;  /* 0x0000002aff477e24 */ /* 0x000fe2000f8e00ff */
[----:B------:R-:W-:Y:S01]  /*1650*/  USHF.R.U32.HI UR5, URZ, 0x4, UR5 ;  /* 0x000000043f057899 */ /* 0x000fe20008011605 */
[----:B------:R-:W-:Y:S01]  /*1660*/  IMAD.WIDE R68, R5, 0x10, R68 ;  /* 0x0000001005447825 */ /* 0x000fe200078e0244 */
[----:B------:R-:W-:Y:S01]  /*1670*/  ULOP3.LUT UR4, UR4, 0x3fff, URZ, 0xc0, !UPT ;  /* 0x00003fff04047892 */ /* 0x000fe2000f8ec03f */
[----:B------:R-:W-:Y:S01]  /*1680*/  LOP3.LUT R72, R72, 0x8, RZ, 0xc, !PT ;  /* 0x0000000848487812 */ /* 0x000fe200078e0cff */
[----:B------:R-:W-:Y:S01]  /*1690*/  ULOP3.LUT UR5, UR5, 0x3fff, URZ, 0xc0, !UPT ;  /* 0x00003fff05057892 */ /* 0x000fe2000f8ec03f */
[----:B------:R-:W-:Y:S01]  /*16a0*/  VIADD R73, R71, UR41 ;  /* 0x0000002947497c36 */ /* 0x000fe20008000000 */
[----:B------:R-:W-:Y:S01]  /*16b0*/  LOP3.LUT R74, R74, 0x18, RZ, 0x3c, !PT ;  /* 0x000000184a4a7812 */ /* 0x000fe200078e3cff */
[----:B------:R-:W-:Y:S01]  /*16c0*/  VIADD R75, R75, UR6 ;  /* 0x000000064b4b7c36 */ /* 0x000fe20008000000 */
[----:B------:R-:W-:-:S02]  /*16d0*/  ULOP3.LUT UR44, UR4, 0x10000, URZ, 0xfc, !UPT ;  /* 0x00010000042c7892 */ /* 0x000fc4000f8efc3f */
[----:B------:R-:W-:-:S12]  /*16e0*/  ULOP3.LUT UR45, UR5, 0x10000, URZ, 0xfc, !UPT ;  /* 0x00010000052d7892 */ /* 0x000fd8000f8efc3f */
.L_x_118:
[----:B------:R-:W-:Y:S01]  /*16f0*/  SHF.L.U32 R0, R83, 0x1f, RZ ;  /* 0x0000001f53007819 */ /* 0x000fe200000006ff */
[----:B------:R-:W-:Y:S02]  /*1700*/  ULDC UR4, c[0x0][0x28c] ;  /* 0x0000a30000047ab9 */ /* 0x000fe40000000800 */
[----:B------:R-:W-:Y:S01]  /*1710*/  ISETP.LT.AND P1, PT, RZ, UR4, PT ;  /* 0x00000004ff007c0c */ /* 0x000fe2000bf21270 */
[----:B------:R-:W1:Y:S02]  /*1720*/  SYNCS.PHASECHK.TRANS64.TRYWAIT P0, [R71+UR41], R0 ;  /* 0x00000000470075a7 */ /* 0x000e640008000169 */
[----:B-1-34-:R-:W-:Y:S10]  /*1730*/  @!P0 BRA `(.L_x_19) ;  /* 0x00000088009c8947 */ /* 0x01aff40003800000 */
.L_x_139:
[----:B------:R-:W-:Y:S05]  /*1740*/  @P1 BRA `(.L_x_20) ;  /* 0x0000000000401947 */ /* 0x000fea0003800000 */
[----:B-1----:R-:W-:Y:S01]  /*1750*/  MOV R0, 0x0 ;  /* 0x0000000000007802 */ /* 0x002fe20000000f00 */
[----:B------:R-:W-:Y:S01]  /*1760*/  ULDC.64 UR4, c[0x4][0x68] ;  /* 0x01001a0000047ab9 */ /* 0x000fe20000000a00 */
[----:B------:R-:W-:Y:S01]  /*1770*/  ULDC.64 UR6, c[0x4][0x8] ;  /* 0x0100020000067ab9 */ /* 0x000fe20000000a00 */
[----:B------:R-:W-:Y:S01]  /*1780*/  IMAD.U32 R4, RZ, RZ, UR4 ;  /* 0x00000004ff047e24 */ /* 0x000fe2000f8e00ff */
[----:B------:R1:W2:Y:S01]  /*1790*/  LDC.64 R14, c[0x4][R0] ;  /* 0x01000000000e7b82 */ /* 0x0002a20000000a00 */
[----:B------:R-:W-:Y:S01]  /*17a0*/  IMAD.U32 R5, RZ, RZ, UR5 ;  /* 0x00000005ff057e24 */ /* 0x000fe2000f8e00ff */
[----:B------:R-:W-:Y:S01]  /*17b0*/  ULDC.64 UR4, c[0x4][0x70] ;  /* 0x01001c0000047ab9 */ /* 0x000fe20000000a00 */
[----:B------:R-:W-:Y:S02]  /*17c0*/  IMAD.U32 R10, RZ, RZ, UR6 ;  /* 0x00000006ff0a7e24 */ /* 0x000fe4000f8e00ff */
[----:B------:R-:W-:Y:S02]  /*17d0*/  IMAD.U32 R6, RZ, RZ, UR4 ;  /* 0x00000004ff067e24 */ /* 0x000fe4000f8e00ff */
[----:B------:R-:W-:-:S02]  /*17e0*/  IMAD.U32 R7, RZ, RZ, UR5 ;  /* 0x00000005ff077e24 */ /* 0x000fc4000f8e00ff */
[----:B------:R-:W-:Y:S02]  /*17f0*/  IMAD.U32 R11, RZ, RZ, UR7 ;  /* 0x00000007ff0b7e24 */ /* 0x000fe4000f8e00ff */
[----:B------:R-:W-:Y:S02]  /*1800*/  IMAD.MOV.U32 R8, RZ, RZ, 0x1e1 ;  /* 0x000001e1ff087424 */ /* 0x000fe400078e00ff */
[----:B0-----:R-:W-:Y:S02]  /*1810*/  IMAD.MOV.U32 R12, RZ, RZ, 0x1 ;  /* 0x00000001ff0c7424 */ /* 0x001fe400078e00ff */
[----:B-1----:R-:W-:-:S07]  /*1820*/  IMAD.MOV.U32 R13, RZ, RZ, RZ ;  /* 0x000000ffff0d7224 */ /* 0x002fce00078e00ff */
[----:B------:R-:W-:-:S07]  /*1830*/  LEPC R20, `(.L_x_20) ;  /* 0x000000001014794e */ /* 0x000fce0000000000 */
[----:B--2--5:R-:W-:Y:S05]  /*1840*/  CALL.ABS.NOINC R14 ;  /* 0x000000000e007343 */ /* 0x024fea0003c00000 */
.L_x_20:
[----:B------:R-:W-:-:S13]  /*1850*/  ISETP.NE.AND P0, PT, R82, 0x3, PT ;  /* 0x000000035200780c */ /* 0x000fda0003f05270 */
[----:B------:R-:W-:Y:S05]  /*1860*/  @!P0 BRA `(.L_x_21) ;  /* 0x0000000000048947 */ /* 0x000fea0003800000 */
[----:B------:R-:W-:Y:S01]  /*1870*/  BPT.TRAP 0x1 ;  /* 0x000000040000795c */ /* 0x000fe20000300000 */
.L_x_21:
[----:B------:R-:W-:Y:S02]  /*1880*/  IMAD.U32 R3, RZ, RZ, UR36 ;  /* 0x00000024ff037e24 */ /* 0x000fe4000f8e00ff */
[----:B-1----:R-:W-:-:S03]  /*1890*/  IMAD.U32 R0, RZ, RZ, UR38 ;  /* 0x00000026ff007e24 */ /* 0x002fc6000f8e00ff */
[----:B------:R-:W-:Y:S02]  /*18a0*/  LEA R3, R3, UR40, 0x3 ;  /* 0x0000002803037c11 */ /* 0x000fe4000f8e18ff */
[----:B------:R-:W-:-:S04]  /*18b0*/  SHF.L.U32 R0, R0, 0x1f, RZ ;  /* 0x0000001f00007819 */ /* 0x000fc800000006ff */
[----:B------:R1:W2:Y:S01]  /*18c0*/  SYNCS.PHASECHK.TRANS64.TRYWAIT P1, [R3+URZ], R0 ;  /* 0x00000000030075a7 */ /* 0x0002a2000802017f */
[----:B------:R-:W-:Y:S05]  /*18d0*/  @!P0 BRA `(.L_x_22) ;  /* 0x0000000000048947 */ /* 0x000fea0003800000 */
[----:B------:R-:W-:Y:S01]  /*18e0*/  BPT.TRAP 0x1 ;  /* 0x000000040000795c */ /* 0x000fe20000300000 */
.L_x_22:
[----:B--2---:R-:W-:Y:S05]  /*18f0*/  @P1 BRA `(.L_x_23) ;  /* 0x0000000000081947 */ /* 0x004fea0003800000 */
[----:B------:R-:W2:Y:S02]  /*1900*/  SYNCS.PHASECHK.TRANS64.TRYWAIT P1, [R3+URZ], R0 ;  /* 0x00000000030075a7 */ /* 0x000ea4000802017f */
[----:B--2---:R-:W-:Y:S05]  /*1910*/  @!P1 BRA `(.L_x_24) ;  /* 0x0000008800389947 */ /* 0x004fea0003800000 */
.L_x_23:
[----:B------:R-:W-:Y:S05]  /*1920*/  WARPSYNC.ALL ;  /* 0x0000000000007948 */ /* 0x000fea0003800000 */
[----:B------:R-:W-:Y:S01]  /*1930*/  ULEA UR6, UR36, UR45, 0xb ;  /* 0x0000002d24067291 */ /* 0x000fe2000f8e583f */
[----:B------:R-:W-:Y:S01]  /*1940*/  WARPGROUP.ARRIVE ;  /* 0x00000000000079c5 */ /* 0x000fe20000000000 */
[----:B------:R-:W-:Y:S01]  /*1950*/  UIMAD UR4, UR36, 0xa00, UR44 ;  /* 0x00000a00240478a4 */ /* 0x000fe2000f8e022c */
[----:B-12---:R-:W-:Y:S01]  /*1960*/  IMAD.U32 R0, RZ, RZ, UR43 ;  /* 0x0000002bff007e24 */ /* 0x006fe2000f8e00ff */
[----:B------:R-:W-:Y:S01]  /*1970*/  UMOV UR9, 0x40000040 ;  /* 0x4000004000097882 */ /* 0x000fe20000000000 */
[----:B------:R-:W-:Y:S01]  /*1980*/  UMOV UR11, 0x40000040 ;  /* 0x40000040000b7882 */ /* 0x000fe20000000000 */
[----:B------:R-:W-:Y:S01]  /*1990*/  UIADD3 UR5, UR4, 0x80, URZ ;  /* 0x0000008004057890 */ /* 0x000fe2000fffe03f */
[----:B------:R-:W-:-:S02]  /*19a0*/  UMOV UR8, UR6 ;  /* 0x0000000600087c82 */ /* 0x000fc40008000000 */
[----:B------:R-:W-:Y:S01]  /*19b0*/  UMOV UR10, UR4 ;  /* 0x00000004000a7c82 */ /* 0x000fe20008000000 */
[----:B------:R-:W-:Y:S01]  /*19c0*/  UIADD3 UR7, UR4, 0x100, URZ ;  /* 0x0000010004077890 */ /* 0x000fe2000fffe03f */
[----:B------:R-:W-:Y:S01]  /*19d0*/  HGMMA.64x16x16.F32.BF16 R56, gdesc[UR8], RZ, !UPT, gsb0 ;  /* 0x00200000083879f0 */ /* 0x000fe2000c0018ff */
[----:B------:R-:W-:Y:S01]  /*19e0*/  UMOV UR11, 0x40000040 ;  /* 0x40000040000b7882 */ /* 0x000fe20000000000 */
[----:B------:R-:W-:Y:S01]  /*19f0*/  UMOV UR10, UR5 ;  /* 0x00000005000a7c82 */ /* 0x000fe20008000000 */
[----:B------:R-:W-:Y:S01]  /*1a00*/  UIADD3 UR12, UR4, 0x180, URZ ;  /* 0x00000180040c7890 */ /* 0x000fe2000fffe03f */
[----:B------:R-:W-:Y:S01]  /*1a10*/  ISETP.GE.AND P1, PT, R0, 0x1, PT ;  /* 0x000000010000780c */ /* 0x000fe20003f26270 */
[----:B------:R-:W-:Y:S01]  /*1a20*/  UIADD3 UR5, UR4, 0x200, URZ ;  /* 0x0000020004057890 */ /* 0x000fe2000fffe03f */
[----:B------:R-:W-:Y:S02]  /*1a30*/  WARPGROUP.DEPBAR.LE gsb0, 0x0 ;  /* 0x00008000000079c5 */ /* 0x000fe40000010000 */
[----:B------:R-:W-:-:S06]  /*1a40*/  WARPGROUP.ARRIVE ;  /* 0x00000000000079c5 */ /* 0x000fcc0000000000 */
[----:B------:R-:W-:Y:S01]  /*1a50*/  HGMMA.64x16x16.F32.BF16 R48, gdesc[UR8], RZ, !UPT, gsb0 ;  /* 0x00200000083079f0 */ /* 0x000fe2000c0018ff */
[----:B------:R-:W-:Y:S01]  /*1a60*/  UMOV UR10, UR7 ;  /* 0x00000007000a7c82 */ /* 0x000fe20008000000 */
[----:B------:R-:W-:Y:S01]  /*1a70*/  UMOV UR11, 0x40000040 ;  /* 0x40000040000b7882 */ /* 0x000fe20000000000 */
        /* <DEDUP_REMOVED lines=16> */
[----:B------:R-:W-:Y:S02]  /*1b80*/  UIADD3 UR8, UR6, 0x2, URZ ;  /* 0x0000000206087890 */ /* 0x000fe4000fffe03f */
[----:B------:R-:W-:Y:S01]  /*1b90*/  UIADD3 UR10, UR4, 0x2, URZ ;  /* 0x00000002040a7890 */ /* 0x000fe2000fffe03f */
[----:B------:R-:W-:Y:S01]  /*1ba0*/  UMOV UR9, 0x40000040 ;  /* 0x4000004000097882 */ /* 0x000fe20000000000 */
[----:B------:R-:W-:Y:S01]  /*1bb0*/  UMOV UR11, 0x40000040 ;  /* 0x40000040000b7882 */ /* 0x000fe20000000000 */
[----:B------:R-:W-:Y:S02]  /*1bc0*/  WARPGROUP.DEPBAR.LE gsb0, 0x0 ;  /* 0x00008000000079c5 */ /* 0x000fe40000010000 */
[----:B------:R-:W-:-:S06]  /*1bd0*/  WARPGROUP.ARRIVE ;  /* 0x00000000000079c5 */ /* 0x000fcc0000000000 */
[----:B------:R-:W-:Y:S01]  /*1be0*/  HGMMA.64x16x16.F32.BF16 R56, gdesc[UR8], R56, gsb0 ;  /* 0x00200000083879f0 */ /* 0x000fe20008001838 */
[----:B------:R-:W-:Y:S01]  /*1bf0*/  UMOV UR10, UR5 ;  /* 0x00000005000a7c82 */ /* 0x000fe20008000000 */
[----:B------:R-:W-:Y:S01]  /*1c00*/  UMOV UR11, 0x40000040 ;  /* 0x40000040000b7882 */ /* 0x000fe20000000000 */
[----:B------:R-:W-:Y:S01]  /*1c10*/  UIADD3 UR5, UR4, 0x202, URZ ;  /* 0x0000020204057890 */ /* 0x000fe2000fffe03f */
        /* <DEDUP_REMOVED lines=427> */
[----:B------:R-:W-:Y:S02]  /*36d0*/  UIADD3 UR6, UR4, 0x886, URZ ;  /* 0x0000088604067890 */ /* 0x000fe4000fffe03f */
        /* <DEDUP_REMOVED lines=23> */
[----:B------:R-:W-:Y:S03]  /*3850*/  HGMMA.64x16x16.F32.BF16 R24, gdesc[UR8], R24, gsb0 ;  /* 0x00200000081879f0 */ /* 0x000fe60008001818 */
[----:B------:R-:W-:Y:S02]  /*3860*/  WARPGROUP.DEPBAR.LE gsb0, 0x0 ;  /* 0x00008000000079c5 */ /* 0x000fe40000010000 */
[----:B------:R-:W-:Y:S05]  /*3870*/  @!P1 BRA `(.L_x_25) ;  /* 0x0000002000649947 */ /* 0x000fea0003800000 */
[----:B------:R-:W-:Y:S01]  /*3880*/  UIADD3 UR8, UR36, 0x1, URZ ;  /* 0x0000000124087890 */ /* 0x000fe2000fffe03f */
[----:B------:R-:W-:Y:S02]  /*3890*/  IMAD.U32 R0, RZ, RZ, UR43 ;  /* 0x0000002bff007e24 */ /* 0x000fe4000f8e00ff */
[----:B------:R-:W-:Y:S01]  /*38a0*/  IMAD.U32 R3, RZ, RZ, UR36 ;  /* 0x00000024ff037e24 */ /* 0x000fe2000f8e00ff */
[----:B------:R-:W-:-:S04]  /*38b0*/  UISETP.NE.AND UP0, UPT, UR8, 0x3, UPT ;  /* 0x000000030800788c */ /* 0x000fc8000bf05270 */
[----:B------:R-:W-:Y:S02]  /*38c0*/  USEL UR4, URZ, 0x1, UP0 ;  /* 0x000000013f047887 */ /* 0x000fe40008000000 */
[----:B------:R-:W-:Y:S02]  /*38d0*/  USEL UR8, UR8, URZ, UP0 ;  /* 0x0000003f08087287 */ /* 0x000fe40008000000 */
[----:B------:R-:W-:-:S06]  /*38e0*/  ULOP3.LUT UR4, UR38, UR4, URZ, 0x3c, !UPT ;  /* 0x0000000426047292 */ /* 0x000fcc000f8e3c3f */
[----:B------:R-:W-:-:S07]  /*38f0*/  IMAD.U32 R6, RZ, RZ, UR4 ;  /* 0x00000004ff067e24 */ /* 0x000fce000f8e00ff */
.L_x_32:
[----:B------:R-:W-:Y:S05]  /*3900*/  @!P0 BRA `(.L_x_26) ;  /* 0x0000000000048947 */ /* 0x000fea0003800000 */
[----:B------:R-:W-:Y:S01]  /*3910*/  BPT.TRAP 0x1 ;  /* 0x000000040000795c */ /* 0x000fe20000300000 */
.L_x_26:
[----:B------:R-:W-:Y:S01]  /*3920*/  ULEA UR4, UR8, UR40, 0x3 ;  /* 0x0000002808047291 */ /* 0x000fe2000f8e183f */
[----:B------:R-:W-:-:S08]  /*3930*/  SHF.L.U32 R4, R6, 0x1f, RZ ;  /* 0x0000001f06047819 */ /* 0x000fd000000006ff */
[----:B------:R1:W2:Y:S01]  /*3940*/  SYNCS.PHASECHK.TRANS64.TRYWAIT P1, [UR4], R4 ;  /* 0x00000004ff0075a7 */ /* 0x0002a20008020144 */
[----:B------:R-:W-:Y:S05]  /*3950*/  @!P0 BRA `(.L_x_27) ;  /* 0x0000000000048947 */ /* 0x000fea0003800000 */
[----:B------:R-:W-:Y:S01]  /*3960*/  BPT.TRAP 0x1 ;  /* 0x000000040000795c */ /* 0x000fe20000300000 */
.L_x_27:
[----:B--2---:R-:W-:Y:S05]  /*3970*/  @P1 BRA `(.L_x_28) ;  /* 0x0000000000081947 */ /* 0x004fea0003800000 */
[----:B------:R-:W2:Y:S02]  /*3980*/  SYNCS.PHASECHK.TRANS64.TRYWAIT P1, [UR4], R4 ;  /* 0x00000004ff0075a7 */ /* 0x000ea40008020144 */
[----:B--2---:R-:W-:Y:S05]  /*3990*/  @!P1 BRA `(.L_x_29) ;  /* 0x00000068002c9947 */ /* 0x004fea0003800000 */
.L_x_28:
[----:B------:R-:W-:Y:S01]  /*39a0*/  ULEA UR10, UR8, UR45, 0xb ;  /* 0x0000002d080a7291 */ /* 0x000fe2000f8e583f */
[----:B------:R-:W-:Y:S01]  /*39b0*/  WARPGROUP.ARRIVE ;  /* 0x00000000000079c5 */ /* 0x000fe20000000000 */
[----:B------:R-:W-:Y:S01]  /*39c0*/  UIMAD UR9, UR8, 0xa00, UR44 ;  /* 0x00000a00080978a4 */ /* 0x000fe2000f8e022c */
[----:B------:R-:W-:Y:S01]  /*39d0*/  UMOV UR5, 0x40000040 ;  /* 0x4000004000057882 */ /* 0x000fe20000000000 */
[----:B------:R-:W-:Y:S02]  /*39e0*/  UMOV UR7, 0x40000040 ;  /* 0x4000004000077882 */ /* 0x000fe40000000000 */
[----:B------:R-:W-:Y:S01]  /*39f0*/  UIADD3 UR11, UR9, 0x80, URZ ;  /* 0x00000080090b7890 */ /* 0x000fe2000fffe03f */
[----:B------:R-:W-:Y:S02]  /*3a00*/  UMOV UR4, UR10 ;  /* 0x0000000a00047c82 */ /* 0x000fe40008000000 */
[----:B------:R-:W-:Y:S01]  /*3a10*/  UMOV UR6, UR9 ;  /* 0x0000000900067c82 */ /* 0x000fe20008000000 */
[----:B------:R-:W-:Y:S01]  /*3a20*/  UIADD3 UR12, UR9, 0x100, URZ ;  /* 0x00000100090c7890 */ /* 0x000fe2000fffe03f */
[----:B------:R-:W-:Y:S01]  /*3a30*/  HGMMA.64x16x16.F32.BF16 R56, gdesc[UR4], R56, gsb0 ;  /* 0x00200000043879f0 */ /* 0x000fe20008001838 */
[----:B------:R-:W-:Y:S01]  /*3a40*/  UMOV UR7, 0x40000040 ;  /* 0x4000004000077882 */ /* 0x000fe20000000000 */
[----:B------:R-:W-:Y:S01]  /*3a50*/  UMOV UR6, UR11 ;  /* 0x0000000b00067c82 */ /* 0x000fe20008000000 */
[----:B------:R-:W-:-:S02]  /*3a60*/  UIADD3 UR13, UR9, 0x180, URZ ;  /* 0x00000180090d7890 */ /* 0x000fc4000fffe03f */
        /* <DEDUP_REMOVED lines=486> */
[----:B------:R-:W-:Y:S01]  /*58d0*/  BPT.TRAP 0x1 ;  /* 0x000000040000795c */ /* 0x000fe20000300000 */
.L_x_30:
[----:B------:R-:W-:-:S13]  /*58e0*/  ISETP.NE.AND P1, PT, R65, RZ, PT ;  /* 0x000000ff4100720c */ /* 0x000fda0003f25270 */
[----:B-12---:R-:W-:-:S05]  /*58f0*/  @P1 LEA R4, R3, UR40, 0x3 ;  /* 0x0000002803041c11 */ /* 0x006fca000f8e18ff */
[----:B------:R-:W-:-:S05]  /*5900*/  @P1 VIADD R5, R4, 0x18 ;  /* 0x0000001804051836 */ /* 0x000fca0000000000 */
[----:B------:R-:W-:-:S04]  /*5910*/  @P1 PRMT R5, R64, 0x654, R5 ;  /* 0x0000065440051816 */ /* 0x000fc80000000005 */
[----:B------:R1:W-:Y:S01]  /*5920*/  @P1 SYNCS.ARRIVE.TRANS64.RED.A1T0 RZ, [R5+URZ], RZ ;  /* 0x000000ff05ff19a7 */ /* 0x0003e2000810043f */
[----:B------:R-:W-:-:S13]  /*5930*/  ISETP.GT.U32.AND P1, PT, R16, 0x1, PT ;  /* 0x000000011000780c */ /* 0x000fda0003f24070 */
[----:B-1----:R-:W-:Y:S05]  /*5940*/  @P1 BRA `(.L_x_31) ;  /* 0x0000000000041947 */ /* 0x002fea0003800000 */
[----:B------:R-:W-:Y:S01]  /*5950*/  BPT.TRAP 0x1 ;  /* 0x000000040000795c */ /* 0x000fe20000300000 */
.L_x_31:
[----:B------:R-:W-:Y:S01]  /*5960*/  UIADD3 UR8, UR8, 0x1, URZ ;  /* 0x0000000108087890 */ /* 0x000fe2000fffe03f */
[C---:B------:R-:W-:Y:S01]  /*5970*/  ISETP.GT.AND P2, PT, R0.reuse, 0x1, PT ;  /* 0x000000010000780c */ /* 0x040fe20003f44270 */
[----:B------:R-:W-:Y:S02]  /*5980*/  VIADD R3, R3, 0x1 ;  /* 0x0000000103037836 */ /* 0x000fe40000000000 */
[----:B------:R-:W-:Y:S01]  /*5990*/  UISETP.NE.AND UP0, UPT, UR8, 0x3, UPT ;  /* 0x000000030800788c */ /* 0x000fe2000bf05270 */
[----:B------:R-:W-:Y:S02]  /*59a0*/  VIADD R0, R0, 0xffffffff ;  /* 0xffffffff00007836 */ /* 0x000fe40000000000 */
[C---:B------:R-:W-:Y:S01]  /*59b0*/  ISETP.NE.AND P1, PT, R3.reuse, 0x3, PT ;  /* 0x000000030300780c */ /* 0x040fe20003f25270 */
[----:B------:R-:W-:Y:S02]  /*59c0*/  USEL UR4, URZ, 0x1, UP0 ;  /* 0x000000013f047887 */ /* 0x000fe40008000000 */
[----:B------:R-:W-:Y:S01]  /*59d0*/  USEL UR8, UR8, URZ, UP0 ;  /* 0x0000003f08087287 */ /* 0x000fe20008000000 */
[----:B------:R-:W-:-:S03]  /*59e0*/  SEL R3, R3, RZ, P1 ;  /* 0x000000ff03037207 */ /* 0x000fc60000800000 */
[----:B------:R-:W-:Y:S01]  /*59f0*/  LOP3.LUT R6, R6, UR4, RZ, 0x3c, !PT ;  /* 0x0000000406067c12 */ /* 0x000fe2000f8e3cff */
[----:B------:R-:W-:Y:S07]  /*5a00*/  @P2 BRA `(.L_x_32) ;  /* 0xffffffdc00bc2947 */ /* 0x000fee000383ffff */
.L_x_25:
[----:B------:R-:W1:Y:S01]  /*5a10*/  LDC R0, c[0x0][0x28c] ;  /* 0x0000a300ff007b82 */ /* 0x000e620000000800 */
[----:B------:R2:W-:Y:S01]  /*5a20*/  SYNCS.ARRIVE.TRANS64.A1T0 RZ, [R72+UR42], RZ ;  /* 0x000000ff48ff79a7 */ /* 0x0005e2000810002a */
[----:B-1----:R-:W-:-:S13]  /*5a30*/  ISETP.GE.AND P1, PT, R0, 0x1, PT ;  /* 0x000000010000780c */ /* 0x002fda0003f26270 */
[----:B--2---:R-:W-:Y:S05]  /*5a40*/  @!P1 BRA `(.L_x_33) ;  /* 0x0000000000449947 */ /* 0x004fea0003800000 */
[----:B------:R-:W-:Y:S05]  /*5a50*/  @!P0 BRA `(.L_x_34) ;  /* 0x0000000000048947 */ /* 0x000fea0003800000 */
[----:B------:R-:W-:Y:S01]  /*5a60*/  BPT.TRAP 0x1 ;  /* 0x000000040000795c */ /* 0x000fe20000300000 */
.L_x_34:
[----:B------:R-:W-:-:S13]  /*5a70*/  ISETP.NE.AND P0, PT, R65, RZ, PT ;  /* 0x000000ff4100720c */ /* 0x000fda0003f05270 */
[----:B------:R-:W-:-:S05]  /*5a80*/  VOTEU.ANY UP0, P0 ;  /* 0x00000000003f7886 */ /* 0x000fca0000000100 */
[----:B------:R-:W-:-:S06]  /*5a90*/  @UP0 UIADD3 UR4, UR43, UR36, URZ ;  /* 0x000000242b040290 */ /* 0x000fcc000fffe03f */
[----:B------:R-:W-:Y:S02]  /*5aa0*/  IMAD.U32 R4, RZ, RZ, UR4 ;  /* 0x00000004ff047e24 */ /* 0x000fe4000f8e00ff */
[----:B------:R-:W-:Y:S02]  /*5ab0*/  IMAD.U32 R3, RZ, RZ, UR4 ;  /* 0x00000004ff037e24 */ /* 0x000fe4000f8e00ff */
[----:B------:R-:W-:-:S05]  /*5ac0*/  @P0 IMAD.WIDE.U32 R4, R4, -0x55555555, RZ ;  /* 0xaaaaaaab04040825 */ /* 0x000fca00078e00ff */
[----:B------:R-:W-:-:S05]  /*5ad0*/  @P0 SHF.R.U32.HI R0, RZ, 0x1, R5 ;  /* 0x00000001ff000819 */ /* 0x000fca0000011605 */
[----:B------:R-:W-:-:S05]  /*5ae0*/  @P0 IMAD R0, R0, -0x3, R3 ;  /* 0xfffffffd00000824 */ /* 0x000fca00078e0203 */
[----:B------:R-:W-:-:S05]  /*5af0*/  @P0 LEA R0, R0, UR40, 0x3 ;  /* 0x0000002800000c11 */ /* 0x000fca000f8e18ff */
[----:B------:R-:W-:-:S05]  /*5b00*/  @P0 VIADD R3, R0, 0x18 ;  /* 0x0000001800030836 */ /* 0x000fca0000000000 */
[----:B------:R-:W-:-:S04]  /*5b10*/  @P0 PRMT R3, R64, 0x654, R3 ;  /* 0x0000065440030816 */ /* 0x000fc80000000003 */
[----:B------:R1:W-:Y:S01]  /*5b20*/  @P0 SYNCS.ARRIVE.TRANS64.RED.A1T0 RZ, [R3+URZ], RZ ;  /* 0x000000ff03ff09a7 */ /* 0x0003e2000810043f */
[----:B------:R-:W-:-:S13]  /*5b30*/  ISETP.GT.U32.AND P0, PT, R16, 0x1, PT ;  /* 0x000000011000780c */ /* 0x000fda0003f04070 */
[----:B-1----:R-:W-:Y:S05]  /*5b40*/  @P0 BRA `(.L_x_33) ;  /* 0x0000000000040947 */ /* 0x002fea0003800000 */
[----:B------:R-:W-:Y:S01]  /*5b50*/  BPT.TRAP 0x1 ;  /* 0x000000040000795c */ /* 0x000fe20000300000 */
.L_x_33:
[----:B------:R-:W-:Y:S01]  /*5b60*/  SHF.L.U32 R0, R83, 0x1f, RZ ;  /* 0x0000001f53007819 */ /* 0x000fe200000006ff */
[----:B------:R-:W-:Y:S01]  /*5b70*/  UIADD3 UR36, UR39, UR36, URZ ;  /* 0x0000002427247290 */ /* 0x000fe2000fffe03f */
[----:B------:R-:W1:Y:S01]  /*5b80*/  LDC R7, c[0x0][0x288] ;  /* 0x0000a200ff077b82 */ /* 0x000e620000000800 */
[----:B------:R-:W-:Y:S01]  /*5b90*/  UISETP.GE.U32.AND UP1, UPT, UR39, 0x3, UPT ;  /* 0x000000032700788c */ /* 0x000fe2000bf26070 */
[----:B------:R-:W-:Y:S01]  /*5ba0*/  IMAD.SHL.U32 R8, R70, 0x2, RZ ;  /* 0x0000000246087824 */ /* 0x000fe200078e00ff */
[----:B------:R-:W-:Y:S02]  /*5bb0*/  UISETP.GT.U32.AND UP0, UPT, UR36, 0x2, UPT ;  /* 0x000000022400788c */ /* 0x000fe4000bf04070 */
[----:B------:R-:W-:Y:S02]  /*5bc0*/  UIMAD.WIDE.U32 UR4, UR36, -0x55555555, URZ ;  /* 0xaaaaaaab240478a5 */ /* 0x000fe4000f8e003f */
[----:B------:R-:W-:Y:S01]  /*5bd0*/  UISETP.LT.U32.AND UP0, UPT, UR39, 0x3, UP0 ;  /* 0x000000032700788c */ /* 0x000fe20008701070 */
[----:B------:R-:W2:Y:S01]  /*5be0*/  SYNCS.PHASECHK.TRANS64.TRYWAIT P0, [R71+UR41+0x10], R0 ;  /* 0x00001000470075a7 */ /* 0x000ea20008000169 */
[----:B------:R-:W-:Y:S01]  /*5bf0*/  USHF.R.U32.HI UR4, URZ, 0x1, UR5 ;  /* 0x000000013f047899 */ /* 0x000fe20008011605 */
[----:B------:R-:W-:Y:S01]  /*5c00*/  SHF.R.S32.HI R9, RZ, 0x1f, R8 ;  /* 0x0000001fff097819 */ /* 0x000fe20000011408 */
[----:B------:R-:W-:-:S02]  /*5c10*/  USEL UR6, URZ, 0x1, !UP0 ;  /* 0x000000013f067887 */ /* 0x000fc4000c000000 */
[----:B------:R-:W-:Y:S02]  /*5c20*/  UIMAD UR36, UR4, -0x3, UR36 ;  /* 0xfffffffd042478a4 */ /* 0x000fe4000f8e0224 */
[----:B------:R-:W-:-:S04]  /*5c30*/  ULOP3.LUT UR38, UR38, UR6, URZ, 0x3c, !UPT ;  /* 0x0000000626267292 */ /* 0x000fc8000f8e3c3f */
[----:B------:R-:W-:Y:S01]  /*5c40*/  @UP1 ULOP3.LUT UR38, UR38, 0x1, UR4, 0x78, !UPT ;  /* 0x0000000126261892 */ /* 0x000fe2000f8e7804 */
[----:B-12---:R-:W-:Y:S11]  /*5c50*/  @!P0 BRA `(.L_x_35) ;  /* 0x0000004400948947 */ /* 0x006ff60003800000 */
.L_x_140:
[----:B-1----:R-:W-:Y:S01]  /*5c60*/  IMAD.SHL.U32 R0, R19, 0x40, RZ ;  /* 0x0000004013007824 */ /* 0x002fe200078e00ff */
[----:B------:R-:W-:Y:S01]  /*5c70*/  ULDC UR6, c[0x0][0x284] ;  /* 0x0000a10000067ab9 */ /* 0x000fe20000000800 */
[----:B------:R-:W-:Y:S01]  /*5c80*/  IMAD R20, R22, 0x50, RZ ;  /* 0x0000005016147824 */ /* 0x000fe200078e02ff */
[----:B0-----:R-:W-:Y:S01]  /*5c90*/  SHF.R.S32.HI R13, RZ, 0x1f, R2 ;  /* 0x0000001fff0d7819 */ /* 0x001fe20000011402 */
[----:B------:R-:W-:Y:S01]  /*5ca0*/  ULDC.64 UR4, c[0x0][0x5d0] ;  /* 0x0001740000047ab9 */ /* 0x000fe20000000a00 */
[----:B------:R-:W-:Y:S01]  /*5cb0*/  ISETP.GE.AND P0, PT, R0, UR6, PT ;  /* 0x0000000600007c0c */ /* 0x000fe2000bf06270 */
[----:B------:R-:W-:Y:S01]  /*5cc0*/  IMAD.WIDE.U32 R4, R2, UR4, R8 ;  /* 0x0000000402047c25 */ /* 0x000fe2000f8e0008 */
[----:B------:R-:W-:Y:S02]  /*5cd0*/  SHF.R.S32.HI R21, RZ, 0x1f, R20 ;  /* 0x0000001fff157819 */ /* 0x000fe40000011414 */
[C---:B------:R-:W-:Y:S01]  /*5ce0*/  ISETP.GE.OR P0, PT, R20.reuse, R7, P0 ;  /* 0x000000071400720c */ /* 0x040fe20000706670 */
[----:B------:R-:W-:Y:S01]  /*5cf0*/  IMAD R3, R13, UR4, RZ ;  /* 0x000000040d037c24 */ /* 0x000fe2000f8e02ff */
[----:B------:R-:W-:-:S03]  /*5d00*/  IADD3 R4, P1, R20, R4, RZ ;  /* 0x0000000414047210 */ /* 0x000fc60007f3e0ff */
[----:B------:R-:W-:-:S05]  /*5d10*/  IMAD R3, R2, UR5, R3 ;  /* 0x0000000502037c24 */ /* 0x000fca000f8e0203 */
[----:B------:R-:W-:-:S03]  /*5d20*/  IADD3.X R5, R21, R5, R3, P1, !PT ;  /* 0x0000000515057210 */ /* 0x000fc60000ffe403 */
[----:B------:R-:W-:Y:S05]  /*5d30*/  @P0 BRA `(.L_x_36) ;  /* 0x0000002800f80947 */ /* 0x000fea0003800000 */
[----:B------:R-:W0:Y:S01]  /*5d40*/  LDC.64 R10, c[0x0][0x5c8] ;  /* 0x00017200ff0a7b82 */ /* 0x000e220000000a00 */
[----:B-----5:R-:W-:Y:S01]  /*5d50*/  FSETP.NEU.AND P0, PT, R67, RZ, PT ;  /* 0x000000ff4300720b */ /* 0x020fe20003f0d000 */
[----:B------:R-:W-:Y:S01]  /*5d60*/  IMAD R3, R70, -0x2, R7 ;  /* 0xfffffffe46037824 */ /* 0x000fe200078e0207 */
[----:B------:R-:W-:Y:S01]  /*5d70*/  BSSY B0, `(.L_x_36) ;  /* 0x00002ba000007945 */ /* 0x000fe20003800000 */
[----:B------:R-:W-:-:S04]  /*5d80*/  IMAD.WIDE R78, R19, 0x40, R68 ;  /* 0x00000040134e7825 */ /* 0x000fc800078e0244 */
[----:B------:R-:W-:Y:S02]  /*5d90*/  IMAD.IADD R3, R3, 0x1, -R20 ;  /* 0x0000000103037824 */ /* 0x000fe400078e0a14 */
[----:B------:R-:W-:-:S03]  /*5da0*/  IMAD.IADD R0, R75, 0x1, -R0 ;  /* 0x000000014b007824 */ /* 0x000fc600078e0a00 */
[----:B------:R-:W-:-:S04]  /*5db0*/  ISETP.GT.AND P1, PT, R3, RZ, PT ;  /* 0x000000ff0300720c */ /* 0x000fc80003f24270 */
[----:B------:R-:W-:Y:S01]  /*5dc0*/  ISETP.GT.AND P2, PT, R0, RZ, P1 ;  /* 0x000000ff0000720c */ /* 0x000fe20000f44270 */
[-C--:B0-----:R-:W-:Y:S02]  /*5dd0*/  IMAD R6, R79, R10.reuse, RZ ;  /* 0x0000000a4f067224 */ /* 0x081fe400078e02ff */
[----:B------:R-:W-:-:S04]  /*5de0*/  IMAD.WIDE.U32 R80, R78, R10, R4 ;  /* 0x0000000a4e507225 */ /* 0x000fc800078e0004 */
[----:B------:R-:W-:-:S04]  /*5df0*/  IMAD R5, R78, R11, R6 ;  /* 0x0000000b4e057224 */ /* 0x000fc800078e0206 */
[----:B------:R-:W-:Y:S01]  /*5e00*/  IMAD.IADD R7, R81, 0x1, R5 ;  /* 0x0000000151077824 */ /* 0x000fe200078e0205 */
[----:B------:R-:W-:Y:S06]  /*5e10*/  @!P0 BRA `(.L_x_37) ;  /* 0x0000001c00348947 */ /* 0x000fec0003800000 */
[----:B------:R-:W0:Y:S01]  /*5e20*/  LDC.64 R84, c[0x0][0x5b8] ;  /* 0x00016e00ff547b82 */ /* 0x000e220000000a00 */
[----:B------:R-:W-:-:S07]  /*5e30*/  ULDC.64 UR4, c[0x0][0x5c0] ;  /* 0x0001700000047ab9 */ /* 0x000fce0000000a00 */
[----:B------:R-:W1:Y:S08]  /*5e40*/  LDC.64 R86, c[0x0][0x5b0] ;  /* 0x00016c00ff567b82 */ /* 0x000e700000000a00 */
[----:B------:R-:W2:Y:S01]  /*5e50*/  LDC.64 R88, c[0x0][0x5a8] ;  /* 0x00016a00ff587b82 */ /* 0x000ea20000000a00 */
[-C--:B0-----:R-:W-:Y:S02]  /*5e60*/  IMAD R6, R13, R84.reuse, RZ ;  /* 0x000000540d067224 */ /* 0x081fe400078e02ff */
[----:B------:R-:W-:-:S04]  /*5e70*/  IMAD.WIDE.U32 R4, R2, R84, R8 ;  /* 0x0000005402047225 */ /* 0x000fc800078e0008 */
[----:B------:R-:W-:Y:S01]  /*5e80*/  IMAD R81, R2, R85, R6 ;  /* 0x0000005502517224 */ /* 0x000fe200078e0206 */
[----:B------:R-:W-:Y:S01]  /*5e90*/  IADD3 R12, P0, R20, R4, RZ ;  /* 0x00000004140c7210 */ /* 0x000fe20007f1e0ff */
[----:B-1----:R-:W-:-:S03]  /*5ea0*/  IMAD R4, R79, R86, RZ ;  /* 0x000000564f047224 */ /* 0x002fc600078e02ff */
[----:B------:R-:W-:Y:S01]  /*5eb0*/  IADD3.X R13, R21, R5, R81, P0, !PT ;  /* 0x00000005150d7210 */ /* 0x000fe200007fe451 */
[C---:B------:R-:W-:Y:S02]  /*5ec0*/  IMAD R85, R78.reuse, R87, R4 ;  /* 0x000000574e557224 */ /* 0x040fe400078e0204 */
[----:B------:R-:W-:-:S04]  /*5ed0*/  IMAD.WIDE.U32 R4, R78, R86, R12 ;  /* 0x000000564e047225 */ /* 0x000fc800078e000c */
[----:B------:R-:W-:Y:S01]  /*5ee0*/  IMAD.IADD R5, R5, 0x1, R85 ;  /* 0x0000000105057824 */ /* 0x000fe200078e0255 */
[----:B--2---:R-:W-:-:S04]  /*5ef0*/  LEA R14, P0, R4, R88, 0x1 ;  /* 0x00000058040e7211 */ /* 0x004fc800078008ff */
[----:B------:R-:W-:-:S05]  /*5f00*/  LEA.HI.X R15, R4, R89, R5, 0x1, P0 ;  /* 0x00000059040f7211 */ /* 0x000fca00000f0c05 */
[----:B------:R-:W2:Y:S01]  /*5f10*/  @P2 LDG.E.LTC128B.U16 R19, desc[UR46][R14.64] ;  /* 0x0000002e0e132981 */ /* 0x000ea2000c1e1520 */
[----:B------:R-:W-:Y:S01]  /*5f20*/  IMAD.WIDE.U32 R4, R78, R86, R20 ;  /* 0x000000564e047225 */ /* 0x000fe200078e0014 */
[----:B------:R-:W-:Y:S02]  /*5f30*/  BSSY B1, `(.L_x_38) ;  /* 0x0000015000017945 */ /* 0x000fe40003800000 */
[----:B------:R-:W-:-:S04]  /*5f40*/  IADD3 R76, P0, R8, R4, RZ ;  /* 0x00000004084c7210 */ /* 0x000fc80007f1e0ff */
[----:B------:R-:W-:Y:S02]  /*5f50*/  IADD3.X R77, R9, R85, R5, P0, !PT ;  /* 0x00000055094d7210 */ /* 0x000fe400007fe405 */
[----:B------:R-:W-:Y:S01]  /*5f60*/  LEA R6, P0, R80, UR4, 0x1 ;  /* 0x0000000450067c11 */ /* 0x000fe2000f8008ff */
[----:B------:R-:W-:-:S03]  /*5f70*/  IMAD.WIDE.U32 R76, R2, R84, R76 ;  /* 0x00000054024c7225 */ /* 0x000fc600078e004c */
[----:B------:R-:W-:Y:S02]  /*5f80*/  LEA.HI.X R7, R80, UR5, R7, 0x1, P0 ;  /* 0x0000000550077c11 */ /* 0x000fe400080f0c07 */
[----:B------:R-:W-:-:S04]  /*5f90*/  ISETP.GT.AND P0, PT, R3, 0x1, PT ;  /* 0x000000010300780c */ /* 0x000fc80003f04270 */
[----:B------:R-:W-:Y:S01]  /*5fa0*/  ISETP.GT.AND P3, PT, R0, RZ, P0 ;  /* 0x000000ff0000720c */ /* 0x000fe20000764270 */
[----:B--2---:R-:W-:-:S04]  /*5fb0*/  IMAD.U32 R4, R19, 0x10000, RZ ;  /* 0x0001000013047824 */ /* 0x004fc800078e00ff */
[----:B------:R-:W-:Y:S01]  /*5fc0*/  FMUL R5, R4, R67 ;  /* 0x0000004304057220 */ /* 0x000fe20000400000 */
[----:B------:R-:W-:-:S03]  /*5fd0*/  LEA R4, P4, R76, R88, 0x1 ;  /* 0x000000584c047211 */ /* 0x000fc600078808ff */
[----:B------:R-:W-:-:S05]  /*5fe0*/  FFMA R5, R56, R66, R5 ;  /* 0x0000004238057223 */ /* 0x000fca0000000005 */
[----:B------:R-:W-:Y:S01]  /*5ff0*/  F2FP.BF16.F32.PACK_AB R14, RZ, R5 ;  /* 0x00000005ff0e723e */ /* 0x000fe200000010ff */
[----:B------:R-:W-:-:S03]  /*6000*/  IMAD.IADD R5, R81, 0x1, R77 ;  /* 0x0000000151057824 */ /* 0x000fc600078e024d */
[----:B------:R-:W-:Y:S01]  /*6010*/  PRMT R15, R14, 0x7610, R15 ;  /* 0x000076100e0f7816 */ /* 0x000fe2000000000f */
[----:B------:R-:W-:Y:S01]  /*6020*/  IMAD.SHL.U32 R14, R86, 0x8, RZ ;  /* 0x00000008560e7824 */ /* 0x000fe200078e00ff */
[----:B------:R-:W-:-:S03]  /*6030*/  LEA.HI.X R5, R76, R89, R5, 0x1, P4 ;  /* 0x000000594c057211 */ /* 0x000fc600020f0c05 */
[----:B------:R0:W-:Y:S02]  /*6040*/  @P2 STG.E.U16 desc[UR46][R6.64], R15 ;  /* 0x0000000f06002986 */ /* 0x0001e4000c10152e */
[----:B0-----:R-:W-:Y:S01]  /*6050*/  SHF.L.U64.HI R15, R86, 0x3, R87 ;  /* 0x00000003560f7819 */ /* 0x001fe20000010257 */
[----:B------:R-:W-:Y:S06]  /*6060*/  @!P3 BRA `(.L_x_39) ;  /* 0x000000000004b947 */ /* 0x000fec0003800000 */
[----:B------:R0:W5:Y:S02]  /*6070*/  LDG.E.LTC128B.U16 R19, desc[UR46][R4.64+0x2] ;  /* 0x0000022e04137981 */ /* 0x000164000c1e1520 */
.L_x_39:
[----:B------:R-:W-:Y:S05]  /*6080*/  BSYNC B1 ;  /* 0x0000000000017941 */ /* 0x000fea0003800000 */
.L_x_38:
[----:B------:R-:W-:Y:S01]  /*6090*/  IMAD.WIDE.U32 R14, R78, R86, R14 ;  /* 0x000000564e0e7225 */ /* 0x000fe200078e000e */
[----:B------:R-:W-:-:S03]  /*60a0*/  ISETP.GT.AND P1, PT, R0, 0x8, P1 ;  /* 0x000000080000780c */ /* 0x000fc60000f24270 */
[----:B-----5:R-:W-:Y:S02]  /*60b0*/  IMAD.U32 R22, R19, 0x10000, RZ ;  /* 0x0001000013167824 */ /* 0x020fe400078e00ff */
[----:B------:R-:W-:Y:S01]  /*60c0*/  IMAD.IADD R85, R85, 0x1, R15 ;  /* 0x0000000155557824 */ /* 0x000fe200078e020f */
[----:B------:R-:W-:Y:S01]  /*60d0*/  IADD3 R15, P2, R12, R14, RZ ;  /* 0x0000000e0c0f7210 */ /* 0x000fe20007f5e0ff */
[----:B------:R-:W-:-:S04]  /*60e0*/  FMUL R22, R22, R67 ;  /* 0x0000004316167220 */ /* 0x000fc80000400000 */
[----:B------:R-:W-:Y:S01]  /*60f0*/  FFMA R22, R57, R66, R22 ;  /* 0x0000004239167223 */ /* 0x000fe20000000016 */
[----:B------:R-:W-:Y:S01]  /*6100*/  IMAD.X R56, R85, 0x1, R13, P2 ;  /* 0x0000000155387824 */ /* 0x000fe200010e060d */
[----:B------:R-:W-:-:S03]  /*6110*/  LEA R12, P2, R15, R88, 0x1 ;  /* 0x000000580f0c7211 */ /* 0x000fc600078408ff */
[----:B------:R-:W-:Y:S02]  /*6120*/  F2FP.BF16.F32.PACK_AB R22, RZ, R22 ;  /* 0x00000016ff16723e */ /* 0x000fe400000010ff */
[----:B------:R-:W-:-:S03]  /*6130*/  LEA.HI.X R13, R15, R89, R56, 0x1, P2 ;  /* 0x000000590f0d7211 */ /* 0x000fc600010f0c38 */
[----:B------:R1:W-:Y:S04]  /*6140*/  @P3 STG.E.U16 desc[UR46][R6.64+0x2], R22 ;  /* 0x0000021606003986 */ /* 0x0003e8000c10152e */
[----:B------:R-:W2:Y:S01]  /*6150*/  @P1 LDG.E.LTC128B.U16 R19, desc[UR46][R12.64] ;  /* 0x0000002e0c131981 */ /* 0x000ea2000c1e1520 */
[----:B------:R-:W-:Y:S01]  /*6160*/  IADD3 R14, P2, P3, R8, R14, R20 ;  /* 0x0000000e080e7210 */ /* 0x000fe20007b5e014 */
[----:B------:R-:W-:Y:S01]  /*6170*/  BSSY B1, `(.L_x_40) ;  /* 0x0000011000017945 */ /* 0x000fe20003800000 */
[C---:B------:R-:W-:Y:S02]  /*6180*/  SHF.L.U64.HI R11, R10.reuse, 0x4, R11 ;  /* 0x000000040a0b7819 */ /* 0x040fe4000001020b */
[----:B------:R-:W-:Y:S02]  /*6190*/  IADD3.X R15, R9, R85, R21, P2, P3 ;  /* 0x00000055090f7210 */ /* 0x000fe400017e6415 */
[----:B------:R-:W-:-:S02]  /*61a0*/  LEA R10, P2, R10, R6, 0x4 ;  /* 0x000000060a0a7211 */ /* 0x000fc400078420ff */
[----:B------:R-:W-:Y:S01]  /*61b0*/  ISETP.GT.AND P0, PT, R0, 0x8, P0 ;  /* 0x000000080000780c */ /* 0x000fe20000704270 */
[----:B------:R-:W-:-:S04]  /*61c0*/  IMAD.WIDE.U32 R14, R2, R84, R14 ;  /* 0x00000054020e7225 */ /* 0x000fc800078e000e */
[----:B------:R-:W-:Y:S02]  /*61d0*/  IMAD.X R11, R11, 0x1, R7, P2 ;  /* 0x000000010b0b7824 */ /* 0x000fe400010e0607 */
[----:B------:R-:W-:Y:S02]  /*61e0*/  IMAD.IADD R2, R81, 0x1, R15 ;  /* 0x0000000151027824 */ /* 0x000fe400078e020f */
[----:B--2---:R-:W-:-:S04]  /*61f0*/  IMAD.U32 R8, R19, 0x10000, RZ ;  /* 0x0001000013087824 */ /* 0x004fc800078e00ff */
[----:B------:R-:W-:Y:S01]  /*6200*/  FMUL R9, R8, R67 ;  /* 0x0000004308097220 */ /* 0x000fe20000400000 */
[----:B------:R-:W-:-:S03]  /*6210*/  LEA R8, P3, R14, R88, 0x1 ;  /* 0x000000580e087211 */ /* 0x000fc600078608ff */
[----:B------:R-:W-:-:S05]  /*6220*/  FFMA R9, R58, R66, R9 ;  /* 0x000000423a097223 */ /* 0x000fca0000000009 */
[----:B------:R-:W-:Y:S02]  /*6230*/  F2FP.BF16.F32.PACK_AB R12, RZ, R9 ;  /* 0x00000009ff0c723e */ /* 0x000fe400000010ff */
[----:B------:R-:W-:-:S03]  /*6240*/  LEA.HI.X R9, R14, R89, R2, 0x1, P3 ;  /* 0x000000590e097211 */ /* 0x000fc600018f0c02 */
[----:B------:R1:W-:Y:S01]  /*6250*/  @P1 STG.E.U16 desc[UR46][R10.64], R12 ;  /* 0x0000000c0a001986 */ /* 0x0003e2000c10152e */
[----:B------:R-:W-:Y:S05]  /*6260*/  @!P0 BRA `(.L_x_41) ;  /* 0x0000000000048947 */ /* 0x000fea0003800000 */
[----:B------:R2:W5:Y:S02]  /*6270*/  LDG.E.LTC128B.U16 R19, desc[UR46][R8.64+0x2] ;  /* 0x0000022e08137981 */ /* 0x000564000c1e1520 */
.L_x_41:
[----:B------:R-:W-:Y:S05]  /*6280*/  BSYNC B1 ;  /* 0x0000000000017941 */ /* 0x000fea0003800000 */
.L_x_40:
[----:B-----5:R-:W-:Y:S01]  /*6290*/  IMAD.U32 R2, R19, 0x10000, RZ ;  /* 0x0001000013027824 */ /* 0x020fe200078e00ff */
[----:B------:R-:W-:Y:S01]  /*62a0*/  ISETP.GT.AND P1, PT, R3, 0x8, PT ;  /* 0x000000080300780c */ /* 0x000fe20003f24270 */
[----:B------:R-:W-:Y:S02]  /*62b0*/  BSSY B1, `(.L_x_42) ;  /* 0x0000008000017945 */ /* 0x000fe40003800000 */
[----:B------:R-:W-:Y:S01]  /*62c0*/  FMUL R2, R2, R67 ;  /* 0x0000004302027220 */ /* 0x000fe20000400000 */
[----:B------:R-:W-:-:S03]  /*62d0*/  ISETP.GT.AND P2, PT, R0, RZ, P1 ;  /* 0x000000ff0000720c */ /* 0x000fc60000f44270 */
[----:B------:R-:W-:-:S05]  /*62e0*/  FFMA R2, R59, R66, R2 ;  /* 0x000000423b027223 */ /* 0x000fca0000000002 */
[----:B------:R-:W-:-:S05]  /*62f0*/  F2FP.BF16.F32.PACK_AB R2, RZ, R2 ;  /* 0x00000002ff02723e */ /* 0x000fca00000010ff */
[----:B------:R3:W-:Y:S01]  /*6300*/  @P0 STG.E.U16 desc[UR46][R10.64+0x2], R2 ;  /* 0x000002020a000986 */ /* 0x0007e2000c10152e */
[----:B------:R-:W-:Y:S05]  /*6310*/  @!P2 BRA `(.L_x_43) ;  /* 0x000000000004a947 */ /* 0x000fea0003800000 */
[----:B------:R4:W5:Y:S02]  /*6320*/  LDG.E.LTC128B.U16 R19, desc[UR46][R4.64+0x10] ;  /* 0x0000102e04137981 */ /* 0x000964000c1e1520 */
.L_x_43:
[----:B------:R-:W-:Y:S05]  /*6330*/  BSYNC B1 ;  /* 0x0000000000017941 */ /* 0x000fea0003800000 */
.L_x_42:
[----:B---3-5:R-:W-:Y:S01]  /*6340*/  IMAD.U32 R2, R19, 0x10000, RZ ;  /* 0x0001000013027824 */ /* 0x028fe200078e00ff */
        /* <DEDUP_REMOVED lines=9> */
.L_x_45:
[----:B------:R-:W-:Y:S05]  /*63e0*/  BSYNC B1 ;  /* 0x0000000000017941 */ /* 0x000fea0003800000 */
.L_x_44:
[----:B-----5:R-:W-:Y:S01]  /*63f0*/  IMAD.U32 R2, R19, 0x10000, RZ ;  /* 0x0001000013027824 */ /* 0x020fe200078e00ff */
[----:B------:R-:W-:Y:S01]  /*6400*/  ISETP.GT.AND P1, PT, R0, 0x8, P1 ;  /* 0x000000080000780c */ /* 0x000fe20000f24270 */
[----:B------:R-:W-:Y:S02]  /*6410*/  BSSY B1, `(.L_x_46) ;  /* 0x0000007000017945 */ /* 0x000fe40003800000 */
[----:B------:R-:W-:-:S04]  /*6420*/  FMUL R2, R2, R67 ;  /* 0x0000004302027220 */ /* 0x000fc80000400000 */
[----:B------:R-:W-:-:S05]  /*6430*/  FFMA R2, R61, R66, R2 ;  /* 0x000000423d027223 */ /* 0x000fca0000000002 */
[----:B------:R-:W-:-:S05]  /*6440*/  F2FP.BF16.F32.PACK_AB R2, RZ, R2 ;  /* 0x00000002ff02723e */ /* 0x000fca00000010ff */
[----:B------:R0:W-:Y:S01]  /*6450*/  @P3 STG.E.U16 desc[UR46][R6.64+0x12], R2 ;  /* 0x0000120206003986 */ /* 0x0001e2000c10152e */
[----:B------:R-:W-:Y:S05]  /*6460*/  @!P1 BRA `(.L_x_47) ;  /* 0x0000000000049947 */ /* 0x000fea0003800000 */
[----:B------:R0:W5:Y:S02]  /*6470*/  LDG.E.LTC128B.U16 R19, desc[UR46][R8.64+0x10] ;  /* 0x0000102e08137981 */ /* 0x000164000c1e1520 */
.L_x_47:
[----:B------:R-:W-:Y:S05]  /*6480*/  BSYNC B1 ;  /* 0x0000000000017941 */ /* 0x000fea0003800000 */
.L_x_46:
[----:B0----5:R-:W-:Y:S01]  /*6490*/  IMAD.U32 R2, R19, 0x10000, RZ ;  /* 0x0001000013027824 */ /* 0x021fe200078e00ff */
[----:B------:R-:W-:Y:S01]  /*64a0*/  ISETP.GT.AND P0, PT, R0, 0x8, P0 ;  /* 0x000000080000780c */ /* 0x000fe20000704270 */
[----:B------:R-:W-:Y:S02]  /*64b0*/  BSSY B1, `(.L_x_48) ;  /* 0x0000007000017945 */ /* 0x000fe40003800000 */
[----:B---3--:R-:W-:-:S04]  /*64c0*/  FMUL R13, R2, R67 ;  /* 0x00000043020d7220 */ /* 0x008fc80000400000 */
[----:B------:R-:W-:-:S05]  /*64d0*/  FFMA R13, R62, R66, R13 ;  /* 0x000000423e0d7223 */ /* 0x000fca000000000d */
[----:B------:R-:W-:-:S05]  /*64e0*/  F2FP.BF16.F32.PACK_AB R13, RZ, R13 ;  /* 0x0000000dff0d723e */ /* 0x000fca00000010ff */
[----:B------:R0:W-:Y:S01]  /*64f0*/  @P1 STG.E.U16 desc[UR46][R10.64+0x10], R13 ;  /* 0x0000100d0a001986 */ /* 0x0001e2000c10152e */
[----:B------:R-:W-:Y:S05]  /*6500*/  @!P0 BRA `(.L_x_49) ;  /* 0x0000000000048947 */ /* 0x000fea0003800000 */
[----:B------:R3:W5:Y:S02]  /*6510*/  LDG.E.LTC128B.U16 R19, desc[UR46][R8.64+0x12] ;  /* 0x0000122e08137981 */ /* 0x000764000c1e1520 */
.L_x_49:
[----:B------:R-:W-:Y:S05]  /*6520*/  BSYNC B1 ;  /* 0x0000000000017941 */ /* 0x000fea0003800000 */
.L_x_48:
        /* <DEDUP_REMOVED lines=10> */
.L_x_51:
[----:B------:R-:W-:Y:S05]  /*65d0*/  BSYNC B1 ;  /* 0x0000000000017941 */ /* 0x000fea0003800000 */
.L_x_50:
[----:B0----5:R-:W-:Y:S01]  /*65e0*/  IMAD.U32 R2, R19, 0x10000, RZ ;  /* 0x0001000013027824 */ /* 0x021fe200078e00ff */
        /* <DEDUP_REMOVED lines=9> */
.L_x_53:
[----:B------:R-:W-:Y:S05]  /*6680*/  BSYNC B1 ;  /* 0x0000000000017941 */ /* 0x000fea0003800000 */
.L_x_52:
        /* <DEDUP_REMOVED lines=9> */
.L_x_55:
[----:B------:R-:W-:Y:S05]  /*6720*/  BSYNC B1 ;  /* 0x0000000000017941 */ /* 0x000fea0003800000 */
.L_x_54:
[----:B0----5:R-:W-:Y:S01]  /*6730*/  IMAD.U32 R2, R19, 0x10000, RZ ;  /* 0x0001000013027824 */ /* 0x021fe200078e00ff */
        /* <DEDUP_REMOVED lines=8> */
.L_x_57:
[----:B------:R-:W-:Y:S05]  /*67c0*/  BSYNC B1 ;  /* 0x0000000000017941 */ /* 0x000fea0003800000 */
.L_x_56:
        /* <DEDUP_REMOVED lines=10> */
.L_x_59:
[----:B------:R-:W-:Y:S05]  /*6870*/  BSYNC B1 ;  /* 0x0000000000017941 */ /* 0x000fea0003800000 */
.L_x_58:
        /* <DEDUP_REMOVED lines=10> */
.L_x_61:
[----:B------:R-:W-:Y:S05]  /*6920*/  BSYNC B1 ;  /* 0x0000000000017941 */ /* 0x000fea0003800000 */
.L_x_60:
        /* <DEDUP_REMOVED lines=9> */
.L_x_63:
[----:B------:R-:W-:Y:S05]  /*69c0*/  BSYNC B1 ;  /* 0x0000000000017941 */ /* 0x000fea0003800000 */
.L_x_62:
        /* <DEDUP_REMOVED lines=9> */
.L_x_65:
[----:B------:R-:W-:Y:S05]  /*6a60*/  BSYNC B1 ;  /* 0x0000000000017941 */ /* 0x000fea0003800000 */
.L_x_64:
        /* <DEDUP_REMOVED lines=10> */
.L_x_67:
[----:B------:R-:W-:Y:S05]  /*6b10*/  BSYNC B1 ;  /* 0x0000000000017941 */ /* 0x000fea0003800000 */
.L_x_66:
        /* <DEDUP_REMOVED lines=10> */
.L_x_69:
[----:B------:R-:W-:Y:S05]  /*6bc0*/  BSYNC B1 ;  /* 0x0000000000017941 */ /* 0x000fea0003800000 */
.L_x_68:
        /* <DEDUP_REMOVED lines=9> */
.L_x_71:
[----:B------:R-:W-:Y:S05]  /*6c60*/  BSYNC B1 ;  /* 0x0000000000017941 */ /* 0x000fea0003800000 */
.L_x_70:
        /* <DEDUP_REMOVED lines=9> */
.L_x_73:
[----:B------:R-:W-:Y:S05]  /*6d00*/  BSYNC B1 ;  /* 0x0000000000017941 */ /* 0x000fea0003800000 */
.L_x_72:
        /* <DEDUP_REMOVED lines=10> */
.L_x_75:
[----:B------:R-:W-:Y:S05]  /*6db0*/  BSYNC B1 ;  /* 0x0000000000017941 */ /* 0x000fea0003800000 */
.L_x_74:
        /* <DEDUP_REMOVED lines=10> */
.L_x_77:
[----:B------:R-:W-:Y:S05]  /*6e60*/  BSYNC B1 ;  /* 0x0000000000017941 */ /* 0x000fea0003800000 */
.L_x_76:
        /* <DEDUP_REMOVED lines=9> */
.L_x_79:
[----:B------:R-:W-:Y:S05]  /*6f00*/  BSYNC B1 ;  /* 0x0000000000017941 */ /* 0x000fea0003800000 */
.L_x_78:
        /* <DEDUP_REMOVED lines=9> */
.L_x_81:
[----:B------:R-:W-:Y:S05]  /*6fa0*/  BSYNC B1 ;  /* 0x0000000000017941 */ /* 0x000fea0003800000 */
.L_x_80:
        /* <DEDUP_REMOVED lines=10> */
.L_x_83:
[----:B------:R-:W-:Y:S05]  /*7050*/  BSYNC B1 ;  /* 0x0000000000017941 */ /* 0x000fea0003800000 */
.L_x_82:
        /* <DEDUP_REMOVED lines=10> */
.L_x_85:
[----:B------:R-:W-:Y:S05]  /*7100*/  BSYNC B1 ;  /* 0x0000000000017941 */ /* 0x000fea0003800000 */
.L_x_84:
        /* <DEDUP_REMOVED lines=9> */
.L_x_87:
[----:B------:R-:W-:Y:S05]  /*71a0*/  BSYNC B1 ;  /* 0x0000000000017941 */ /* 0x000fea0003800000 */
.L_x_86:
        /* <DEDUP_REMOVED lines=9> */
.L_x_89:
[----:B------:R-:W-:Y:S05]  /*7240*/  BSYNC B1 ;  /* 0x0000000000017941 */ /* 0x000fea0003800000 */
.L_x_88:
        /* <DEDUP_REMOVED lines=10> */
.L_x_91:
[----:B------:R-:W-:Y:S05]  /*72f0*/  BSYNC B1 ;  /* 0x0000000000017941 */ /* 0x000fea0003800000 */
.L_x_90:
        /* <DEDUP_REMOVED lines=10> */
.L_x_93:
[----:B------:R-:W-:Y:S05]  /*73a0*/  BSYNC B1 ;  /* 0x0000000000017941 */ /* 0x000fea0003800000 */
.L_x_92:
        /* <DEDUP_REMOVED lines=9> */
.L_x_95:
[----:B------:R-:W-:Y:S05]  /*7440*/  BSYNC B1 ;  /* 0x0000000000017941 */ /* 0x000fea0003800000 */
.L_x_94:
        /* <DEDUP_REMOVED lines=9> */
.L_x_97:
[----:B------:R-:W-:Y:S05]  /*74e0*/  BSYNC B1 ;  /* 0x0000000000017941 */ /* 0x000fea0003800000 */
.L_x_96:
        /* <DEDUP_REMOVED lines=10> */
.L_x_99:
[----:B------:R-:W-:Y:S05]  /*7590*/  BSYNC B1 ;  /* 0x0000000000017941 */ /* 0x000fea0003800000 */
.L_x_98:
        /* <DEDUP_REMOVED lines=10> */
.L_x_101:
[----:B------:R-:W-:Y:S05]  /*7640*/  BSYNC B1 ;  /* 0x0000000000017941 */ /* 0x000fea0003800000 */
.L_x_100:
        /* <DEDUP_REMOVED lines=9> */
.L_x_103:
[----:B------:R-:W-:Y:S05]  /*76e0*/  BSYNC B1 ;  /* 0x0000000000017941 */ /* 0x000fea0003800000 */
.L_x_102:
        /* <DEDUP_REMOVED lines=9> */
.L_x_105:
[----:B------:R-:W-:Y:S05]  /*7780*/  BSYNC B1 ;  /* 0x0000000000017941 */ /* 0x000fea0003800000 */
.L_x_104:
        /* <DEDUP_REMOVED lines=10> */
.L_x_107:
[----:B------:R-:W-:Y:S05]  /*7830*/  BSYNC B1 ;  /* 0x0000000000017941 */ /* 0x000fea0003800000 */
.L_x_106:
[----:B0----5:R-:W-:Y:S01]  /*7840*/  IMAD.U32 R2, R19, 0x10000, RZ ;  /* 0x0001000013027824 */ /* 0x021fe200078e00ff */
[----:B------:R-:W-:Y:S01]  /*7850*/  ISETP.GT.AND P0, PT, R3, 0x49, PT ;  /* 0x000000490300780c */ /* 0x000fe20003f04270 */
[----:B------:R-:W-:Y:S01]  /*7860*/  @P2 IMAD.MOV.U32 R3, RZ, RZ, R7 ;  /* 0x000000ffff032224 */ /* 0x000fe200078e0007 */
[----:B------:R-:W-:Y:S01]  /*7870*/  BSSY B1, `(.L_x_108) ;  /* 0x0000009000017945 */ /* 0x000fe20003800000 */
[----:B------:R-:W-:Y:S01]  /*7880*/  FMUL R13, R2, R67 ;  /* 0x00000043020d7220 */ /* 0x000fe20000400000 */
[----:B------:R-:W-:Y:S01]  /*7890*/  @P2 IMAD.MOV.U32 R2, RZ, RZ, R6 ;  /* 0x000000ffff022224 */ /* 0x000fe200078e0006 */
[----:B------:R-:W-:Y:S02]  /*78a0*/  ISETP.GT.AND P3, PT, R0, RZ, P0 ;  /* 0x000000ff0000720c */ /* 0x000fe40000764270 */
[----:B------:R-:W-:-:S05]  /*78b0*/  FFMA R13, R28, R66, R13 ;  /* 0x000000421c0d7223 */ /* 0x000fca000000000d */
[----:B------:R-:W-:-:S05]  /*78c0*/  F2FP.BF16.F32.PACK_AB R13, RZ, R13 ;  /* 0x0000000dff0d723e */ /* 0x000fca00000010ff */
[----:B------:R0:W-:Y:S01]  /*78d0*/  @P2 STG.E.U16 desc[UR46][R2.64+0x90], R13 ;  /* 0x0000900d02002986 */ /* 0x0001e2000c10152e */
[----:B------:R-:W-:Y:S05]  /*78e0*/  @!P3 BRA `(.L_x_109) ;  /* 0x000000000004b947 */ /* 0x000fea0003800000 */
[----:B------:R0:W5:Y:S02]  /*78f0*/  LDG.E.LTC128B.U16 R19, desc[UR46][R4.64+0x92] ;  /* 0x0000922e04137981 */ /* 0x000164000c1e1520 */
.L_x_109:
[----:B------:R-:W-:Y:S05]  /*7900*/  BSYNC B1 ;  /* 0x0000000000017941 */ /* 0x000fea0003800000 */
.L_x_108:
        /* <DEDUP_REMOVED lines=9> */
.L_x_111:
[----:B------:R-:W-:Y:S05]  /*79a0*/  BSYNC B1 ;  /* 0x0000000000017941 */ /* 0x000fea0003800000 */
.L_x_110:
[----:B0----5:R-:W-:Y:S01]  /*79b0*/  IMAD.U32 R2, R19, 0x10000, RZ ;  /* 0x0001000013027824 */ /* 0x021fe200078e00ff */
[----:B------:R-:W-:Y:S01]  /*79c0*/  ISETP.GT.AND P0, PT, R0, 0x8, P0 ;  /* 0x000000080000780c */ /* 0x000fe20000704270 */
[----:B------:R-:W-:Y:S02]  /*79d0*/  BSSY B1, `(.L_x_112) ;  /* 0x000000a000017945 */ /* 0x000fe40003800000 */
[----:B------:R-:W-:Y:S01]  /*79e0*/  FMUL R3, R2, R67 ;  /* 0x0000004302037220 */ /* 0x000fe20000400000 */
[----:B------:R-:W-:-:S03]  /*79f0*/  @P1 IMAD.MOV.U32 R2, RZ, RZ, R10 ;  /* 0x000000ffff021224 */ /* 0x000fc600078e000a */
[----:B------:R-:W-:-:S05]  /*7a00*/  FFMA R3, R30, R66, R3 ;  /* 0x000000421e037223 */ /* 0x000fca0000000003 */
[----:B------:R-:W-:-:S04]  /*7a10*/  F2FP.BF16.F32.PACK_AB R3, RZ, R3 ;  /* 0x00000003ff03723e */ /* 0x000fc800000010ff */
[----:B----4-:R-:W-:Y:S01]  /*7a20*/  PRMT R4, R3, 0x7610, R4 ;  /* 0x0000761003047816 */ /* 0x010fe20000000004 */
[----:B------:R-:W-:-:S05]  /*7a30*/  @P1 IMAD.MOV.U32 R3, RZ, RZ, R11 ;  /* 0x000000ffff031224 */ /* 0x000fca00078e000b */
[----:B------:R0:W-:Y:S01]  /*7a40*/  @P1 STG.E.U16 desc[UR46][R2.64+0x90], R4 ;  /* 0x0000900402001986 */ /* 0x0001e2000c10152e */
[----:B------:R-:W-:Y:S05]  /*7a50*/  @!P0 BRA `(.L_x_113) ;  /* 0x0000000000048947 */ /* 0x000fea0003800000 */
[----:B------:R4:W5:Y:S02]  /*7a60*/  LDG.E.LTC128B.U16 R19, desc[UR46][R8.64+0x92] ;  /* 0x0000922e08137981 */ /* 0x000964000c1e1520 */
.L_x_113:
[----:B------:R-:W-:Y:S05]  /*7a70*/  BSYNC B1 ;  /* 0x0000000000017941 */ /* 0x000fea0003800000 */
.L_x_112:
[----:B------:R-:W-:Y:S05]  /*7a80*/  @!P0 BRA `(.L_x_114) ;  /* 0x0000000c00a08947 */ /* 0x000fea0003800000 */
[----:B-----5:R-:W-:-:S04]  /*7a90*/  IMAD.U32 R0, R19, 0x10000, RZ ;  /* 0x0001000013007824 */ /* 0x020fc800078e00ff */
[----:B------:R-:W-:-:S04]  /*7aa0*/  FMUL R0, R0, R67 ;  /* 0x0000004300007220 */ /* 0x000fc80000400000 */
[----:B------:R-:W-:-:S05]  /*7ab0*/  FFMA R0, R31, R66, R0 ;  /* 0x000000421f007223 */ /* 0x000fca0000000000 */
[----:B------:R-:W-:-:S05]  /*7ac0*/  F2FP.BF16.F32.PACK_AB R0, RZ, R0 ;  /* 0x00000000ff00723e */ /* 0x000fca00000010ff */
[----:B------:R0:W-:Y:S01]  /*7ad0*/  STG.E.U16 desc[UR46][R10.64+0x92], R0 ;  /* 0x000092000a007986 */ /* 0x0001e2000c10152e */
[----:B------:R-:W-:Y:S05]  /*7ae0*/  BRA `(.L_x_114) ;  /* 0x0000000c00887947 */ /* 0x000fea0003800000 */
.L_x_37:
[----:B------:R-:W-:Y:S01]  /*7af0*/  ULDC.64 UR4, c[0x0][0x5c0] ;  /* 0x0001700000047ab9 */ /* 0x000fe20000000a00 */
[----:B------:R-:W-:Y:S01]  /*7b00*/  ISETP.GT.AND P3, PT, R3, 0x1, PT ;  /* 0x000000010300780c */ /* 0x000fe20003f64270 */
[-C--:B------:R-:W-:Y:S01]  /*7b10*/  FMUL R56, R56, R66.reuse ;  /* 0x0000004238387220 */ /* 0x080fe20000400000 */
[----:B------:R-:W-:Y:S01]  /*7b20*/  LEA R4, P0, R80, UR4, 0x1 ;  /* 0x0000000450047c11 */ /* 0x000fe2000f8008ff */
[-C--:B------:R-:W-:Y:S01]  /*7b30*/  FMUL R57, R57, R66.reuse ;  /* 0x0000004239397220 */ /* 0x080fe20000400000 */
[----:B------:R-:W-:Y:S01]  /*7b40*/  SHF.L.U64.HI R11, R10, 0x4, R11 ;  /* 0x000000040a0b7819 */ /* 0x000fe2000001020b */
[-C--:B------:R-:W-:Y:S01]  /*7b50*/  FMUL R58, R58, R66.reuse ;  /* 0x000000423a3a7220 */ /* 0x080fe20000400000 */
[----:B------:R-:W-:Y:S01]  /*7b60*/  LEA.HI.X R5, R80, UR5, R7, 0x1, P0 ;  /* 0x0000000550057c11 */ /* 0x000fe200080f0c07 */
[-C--:B------:R-:W-:Y:S01]  /*7b70*/  FMUL R59, R59, R66.reuse ;  /* 0x000000423b3b7220 */ /* 0x080fe20000400000 */
[----:B------:R-:W-:Y:S01]  /*7b80*/  ISETP.GT.AND P0, PT, R0, RZ, P3 ;  /* 0x000000ff0000720c */ /* 0x000fe20001f04270 */
[-C--:B------:R-:W-:Y:S01]  /*7b90*/  FMUL R60, R60, R66.reuse ;  /* 0x000000423c3c7220 */ /* 0x080fe20000400000 */
[----:B------:R-:W-:Y:S01]  /*7ba0*/  ISETP.GT.AND P3, PT, R0, 0x8, P3 ;  /* 0x000000080000780c */ /* 0x000fe20001f64270 */
[----:B------:R-:W-:Y:S01]  /*7bb0*/  FMUL R61, R61, R66 ;  /* 0x000000423d3d7220 */ /* 0x000fe20000400000 */
[----:B------:R-:W-:Y:S01]  /*7bc0*/  F2FP.BF16.F32.PACK_AB R56, RZ, R56 ;  /* 0x00000038ff38723e */ /* 0x000fe200000010ff */
[-C--:B------:R-:W-:Y:S01]  /*7bd0*/  FMUL R62, R62, R66.reuse ;  /* 0x000000423e3e7220 */ /* 0x080fe20000400000 */
[----:B------:R-:W-:Y:S01]  /*7be0*/  ISETP.GT.AND P1, PT, R0, 0x8, P1 ;  /* 0x000000080000780c */ /* 0x000fe20000f24270 */
[----:B------:R-:W-:Y:S01]  /*7bf0*/  FMUL R63, R63, R66 ;  /* 0x000000423f3f7220 */ /* 0x000fe20000400000 */
[----:B------:R-:W-:Y:S01]  /*7c00*/  LEA R10, P4, R10, R4, 0x4 ;  /* 0x000000040a0a7211 */ /* 0x000fe200078820ff */
[----:B------:R-:W-:Y:S01]  /*7c10*/  @P2 STG.E.U16 desc[UR46][R4.64], R56 ;  /* 0x0000003804002986 */ /* 0x000fe2000c10152e */
[----:B------:R-:W-:Y:S01]  /*7c20*/  F2FP.BF16.F32.PACK_AB R57, RZ, R57 ;  /* 0x00000039ff39723e */ /* 0x000fe200000010ff */
[----:B------:R-:W-:Y:S01]  /*7c30*/  FMUL R48, R48, R66 ;  /* 0x0000004230307220 */ /* 0x000fe20000400000 */
[----:B------:R-:W-:Y:S01]  /*7c40*/  ISETP.GT.AND P2, PT, R3, 0x8, PT ;  /* 0x000000080300780c */ /* 0x000fe20003f44270 */
[----:B------:R-:W-:Y:S01]  /*7c50*/  IMAD.X R11, R11, 0x1, R5, P4 ;  /* 0x000000010b0b7824 */ /* 0x000fe200020e0605 */
[----:B------:R-:W-:Y:S01]  /*7c60*/  F2FP.BF16.F32.PACK_AB R58, RZ, R58 ;  /* 0x0000003aff3a723e */ /* 0x000fe200000010ff */
[----:B------:R-:W-:Y:S01]  /*7c70*/  @P0 STG.E.U16 desc[UR46][R4.64+0x2], R57 ;  /* 0x0000023904000986 */ /* 0x000fe2000c10152e */
[C---:B------:R-:W-:Y:S01]  /*7c80*/  ISETP.GT.AND P5, PT, R0.reuse, RZ, P2 ;  /* 0x000000ff0000720c */ /* 0x040fe200017a4270 */
[--C-:B------:R-:W-:Y:S01]  /*7c90*/  @P3 IMAD.MOV.U32 R6, RZ, RZ, R10.reuse ;  /* 0x000000ffff063224 */ /* 0x100fe200078e000a */
[----:B------:R-:W-:Y:S01]  /*7ca0*/  F2FP.BF16.F32.PACK_AB R59, RZ, R59 ;  /* 0x0000003bff3b723e */ /* 0x000fe200000010ff */
[--C-:B------:R-:W-:Y:S01]  /*7cb0*/  @P3 IMAD.MOV.U32 R7, RZ, RZ, R11.reuse ;  /* 0x000000ffff073224 */ /* 0x100fe200078e000b */
[----:B------:R-:W-:Y:S01]  /*7cc0*/  ISETP.GT.AND P0, PT, R3, 0x9, PT ;  /* 0x000000090300780c */ /* 0x000fe20003f04270 */
[----:B------:R-:W-:Y:S01]  /*7cd0*/  @P1 STG.E.U16 desc[UR46][R10.64], R58 ;  /* 0x0000003a0a001986 */ /* 0x000fe2000c10152e */
[C---:B------:R-:W-:Y:S01]  /*7ce0*/  ISETP.GT.AND P2, PT, R0.reuse, 0x8, P2 ;  /* 0x000000080000780c */ /* 0x040fe20001744270 */
[-C--:B------:R-:W-:Y:S01]  /*7cf0*/  FMUL R49, R49, R66.reuse ;  /* 0x0000004231317220 */ /* 0x080fe20000400000 */
[C---:B------:R-:W-:Y:S01]  /*7d00*/  ISETP.GT.AND P4, PT, R0.reuse, RZ, P0 ;  /* 0x000000ff0000720c */ /* 0x040fe20000784270 */
[----:B------:R0:W-:Y:S01]  /*7d10*/  @P3 STG.E.U16 desc[UR46][R6.64+0x2], R59 ;  /* 0x0000023b06003986 */ /* 0x0001e2000c10152e */
[----:B------:R-:W-:Y:S01]  /*7d20*/  ISETP.GT.AND P3, PT, R0, 0x8, P0 ;  /* 0x000000080000780c */ /* 0x000fe20000764270 */
[----:B------:R-:W-:Y:S01]  /*7d30*/  FMUL R50, R50, R66 ;  /* 0x0000004232327220 */ /* 0x000fe20000400000 */
[----:B------:R-:W-:Y:S01]  /*7d40*/  F2FP.BF16.F32.PACK_AB R60, RZ, R60 ;  /* 0x0000003cff3c723e */ /* 0x000fe200000010ff */
[-C--:B------:R-:W-:Y:S01]  /*7d50*/  FMUL R51, R51, R66.reuse ;  /* 0x0000004233337220 */ /* 0x080fe20000400000 */
[----:B------:R-:W-:Y:S01]  /*7d60*/  F2FP.BF16.F32.PACK_AB R61, RZ, R61 ;  /* 0x0000003dff3d723e */ /* 0x000fe200000010ff */
[----:B------:R-:W-:Y:S01]  /*7d70*/  FMUL R52, R52, R66 ;  /* 0x0000004234347220 */ /* 0x000fe20000400000 */
[----:B------:R-:W-:Y:S01]  /*7d80*/  F2FP.BF16.F32.PACK_AB R62, RZ, R62 ;  /* 0x0000003eff3e723e */ /* 0x000fe200000010ff */
[----:B------:R-:W-:Y:S01]  /*7d90*/  @P5 STG.E.U16 desc[UR46][R4.64+0x10], R60 ;  /* 0x0000103c04005986 */ /* 0x000fe2000c10152e */
[----:B------:R-:W-:Y:S01]  /*7da0*/  ISETP.GT.AND P1, PT, R3, 0x10, PT ;  /* 0x000000100300780c */ /* 0x000fe20003f24270 */
[-C--:B------:R-:W-:Y:S01]  /*7db0*/  FMUL R53, R53, R66.reuse ;  /* 0x0000004235357220 */ /* 0x080fe20000400000 */
[----:B------:R-:W-:Y:S01]  /*7dc0*/  ISETP.GT.AND P0, PT, R3, 0x11, PT ;  /* 0x000000110300780c */ /* 0x000fe20003f04270 */
[--C-:B0-----:R-:W-:Y:S01]  /*7dd0*/  @P2 IMAD.MOV.U32 R6, RZ, RZ, R10.reuse ;  /* 0x000000ffff062224 */ /* 0x101fe200078e000a */
[----:B------:R-:W-:Y:S01]  /*7de0*/  @P4 STG.E.U16 desc[UR46][R4.64+0x12], R61 ;  /* 0x0000123d04004986 */ /* 0x000fe2000c10152e */
[--C-:B------:R-:W-:Y:S01]  /*7df0*/  @P2 IMAD.MOV.U32 R7, RZ, RZ, R11.reuse ;  /* 0x000000ffff072224 */ /* 0x100fe200078e000b */
[----:B------:R-:W-:Y:S01]  /*7e00*/  ISETP.GT.AND P5, PT, R0, RZ, P1 ;  /* 0x000000ff0000720c */ /* 0x000fe20000fa4270 */
[-C--:B------:R-:W-:Y:S01]  /*7e10*/  FMUL R54, R54, R66.reuse ;  /* 0x0000004236367220 */ /* 0x080fe20000400000 */
[----:B------:R-:W-:Y:S01]  /*7e20*/  F2FP.BF16.F32.PACK_AB R63, RZ, R63 ;  /* 0x0000003fff3f723e */ /* 0x000fe200000010ff */
[-C--:B------:R-:W-:Y:S01]  /*7e30*/  FMUL R55, R55, R66.reuse ;  /* 0x0000004237377220 */ /* 0x080fe20000400000 */
[----:B------:R0:W-:Y:S01]  /*7e40*/  @P2 STG.E.U16 desc[UR46][R6.64+0x10], R62 ;  /* 0x0000103e06002986 */ /* 0x0001e2000c10152e */
[----:B------:R-:W-:Y:S01]  /*7e50*/  ISETP.GT.AND P1, PT, R0, 0x8, P1 ;  /* 0x000000080000780c */ /* 0x000fe20000f24270 */
[-C--:B------:R-:W-:Y:S01]  /*7e60*/  FMUL R40, R40, R66.reuse ;  /* 0x0000004228287220 */ /* 0x080fe20000400000 */
[----:B------:R-:W-:Y:S01]  /*7e70*/  ISETP.GT.AND P4, PT, R0, RZ, P0 ;  /* 0x000000ff0000720c */ /* 0x000fe20000784270 */
[----:B------:R-:W-:Y:S01]  /*7e80*/  FMUL R41, R41, R66 ;  /* 0x0000004229297220 */ /* 0x000fe20000400000 */
[----:B------:R-:W-:Y:S01]  /*7e90*/  F2FP.BF16.F32.PACK_AB R48, RZ, R48 ;  /* 0x00000030ff30723e */ /* 0x000fe200000010ff */
[-C--:B------:R-:W-:Y:S01]  /*7ea0*/  FMUL R42, R42, R66.reuse ;  /* 0x000000422a2a7220 */ /* 0x080fe20000400000 */
[----:B------:R-:W-:Y:S01]  /*7eb0*/  F2FP.BF16.F32.PACK_AB R49, RZ, R49 ;  /* 0x00000031ff31723e */ /* 0x000fe200000010ff */
[----:B------:R-:W-:Y:S01]  /*7ec0*/  FMUL R43, R43, R66 ;  /* 0x000000422b2b7220 */ /* 0x000fe20000400000 */
[----:B------:R-:W-:Y:S01]  /*7ed0*/  F2FP.BF16.F32.PACK_AB R50, RZ, R50 ;  /* 0x00000032ff32723e */ /* 0x000fe200000010ff */
[----:B------:R-:W-:Y:S01]  /*7ee0*/  FMUL R44, R44, R66 ;  /* 0x000000422c2c7220 */ /* 0x000fe20000400000 */
[----:B------:R-:W-:Y:S01]  /*7ef0*/  ISETP.GT.AND P2, PT, R3, 0x18, PT ;  /* 0x000000180300780c */ /* 0x000fe20003f44270 */
[--C-:B0-----:R-:W-:Y:S01]  /*7f00*/  @P3 IMAD.MOV.U32 R6, RZ, RZ, R10.reuse ;  /* 0x000000ffff063224 */ /* 0x101fe200078e000a */
[----:B------:R-:W-:Y:S01]  /*7f10*/  F2FP.BF16.F32.PACK_AB R51, RZ, R51 ;  /* 0x00000033ff33723e */ /* 0x000fe200000010ff */
[--C-:B------:R-:W-:Y:S01]  /*7f20*/  @P3 IMAD.MOV.U32 R7, RZ, RZ, R11.reuse ;  /* 0x000000ffff073224 */ /* 0x100fe200078e000b */
[----:B------:R-:W-:Y:S01]  /*7f30*/  F2FP.BF16.F32.PACK_AB R52, RZ, R52 ;  /* 0x00000034ff34723e */ /* 0x000fe200000010ff */
[-C--:B------:R-:W-:Y:S01]  /*7f40*/  FMUL R45, R45, R66.reuse ;  /* 0x000000422d2d7220 */ /* 0x080fe20000400000 */
[----:B------:R-:W-:Y:S01]  /*7f50*/  F2FP.BF16.F32.PACK_AB R53, RZ, R53 ;  /* 0x00000035ff35723e */ /* 0x000fe200000010ff */
[-C--:B------:R-:W-:Y:S01]  /*7f60*/  FMUL R46, R46, R66.reuse ;  /* 0x000000422e2e7220 */ /* 0x080fe20000400000 */
[----:B------:R0:W-:Y:S01]  /*7f70*/  @P3 STG.E.U16 desc[UR46][R6.64+0x12], R63 ;  /* 0x0000123f06003986 */ /* 0x0001e2000c10152e */
[C---:B------:R-:W-:Y:S01]  /*7f80*/  ISETP.GT.AND P3, PT, R0.reuse, 0x8, P0 ;  /* 0x000000080000780c */ /* 0x040fe20000764270 */
[-C--:B------:R-:W-:Y:S01]  /*7f90*/  FMUL R47, R47, R66.reuse ;  /* 0x000000422f2f7220 */ /* 0x080fe20000400000 */
[----:B------:R-:W-:Y:S01]  /*7fa0*/  ISETP.GT.AND P0, PT, R3, 0x19, PT ;  /* 0x000000190300780c */ /* 0x000fe20003f04270 */
[----:B------:R-:W-:Y:S01]  /*7fb0*/  @P5 STG.E.U16 desc[UR46][R4.64+0x20], R48 ;  /* 0x0000203004005986 */ /* 0x000fe2000c10152e */
[----:B------:R-:W-:Y:S01]  /*7fc0*/  ISETP.GT.AND P5, PT, R0, RZ, P2 ;  /* 0x000000ff0000720c */ /* 0x000fe200017a4270 */
[----:B------:R-:W-:Y:S01]  /*7fd0*/  FMUL R32, R32, R66 ;  /* 0x0000004220207220 */ /* 0x000fe20000400000 */
[----:B------:R-:W-:Y:S01]  /*7fe0*/  F2FP.BF16.F32.PACK_AB R54, RZ, R54 ;  /* 0x00000036ff36723e */ /* 0x000fe200000010ff */
[----:B------:R-:W-:Y:S01]  /*7ff0*/  @P4 STG.E.U16 desc[UR46][R4.64+0x22], R49 ;  /* 0x0000223104004986 */ /* 0x000fe2000c10152e */
[----:B------:R-:W-:Y:S01]  /*8000*/  ISETP.GT.AND P4, PT, R0, RZ, P0 ;  /* 0x000000ff0000720c */ /* 0x000fe20000784270 */
[----:B------:R-:W-:Y:S01]  /*8010*/  FMUL R33, R33, R66 ;  /* 0x0000004221217220 */ /* 0x000fe20000400000 */
[----:B------:R-:W-:Y:S01]  /*8020*/  F2FP.BF16.F32.PACK_AB R55, RZ, R55 ;  /* 0x00000037ff37723e */ /* 0x000fe200000010ff */
[--C-:B0-----:R-:W-:Y:S01]  /*8030*/  @P1 IMAD.MOV.U32 R6, RZ, RZ, R10.reuse ;  /* 0x000000ffff061224 */ /* 0x101fe200078e000a */
[----:B------:R-:W-:Y:S01]  /*8040*/  F2FP.BF16.F32.PACK_AB R40, RZ, R40 ;  /* 0x00000028ff28723e */ /* 0x000fe200000010ff */
[--C-:B------:R-:W-:Y:S01]  /*8050*/  @P1 IMAD.MOV.U32 R7, RZ, RZ, R11.reuse ;  /* 0x000000ffff071224 */ /* 0x100fe200078e000b */
[----:B------:R-:W-:Y:S01]  /*8060*/  F2FP.BF16.F32.PACK_AB R41, RZ, R41 ;  /* 0x00000029ff29723e */ /* 0x000fe200000010ff */
[----:B------:R-:W-:Y:S01]  /*8070*/  FMUL R34, R34, R66 ;  /* 0x0000004222227220 */ /* 0x000fe20000400000 */
[----:B------:R-:W-:Y:S01]  /*8080*/  F2FP.BF16.F32.PACK_AB R42, RZ, R42 ;  /* 0x0000002aff2a723e */ /* 0x000fe200000010ff */
[-C--:B------:R-:W-:Y:S01]  /*8090*/  FMUL R35, R35, R66.reuse ;  /* 0x0000004223237220 */ /* 0x080fe20000400000 */
[----:B------:R0:W-:Y:S01]  /*80a0*/  @P1 STG.E.U16 desc[UR46][R6.64+0x20], R50 ;  /* 0x0000203206001986 */ /* 0x0001e2000c10152e */
[----:B------:R-:W-:Y:S01]  /*80b0*/  ISETP.GT.AND P1, PT, R0, 0x8, P2 ;  /* 0x000000080000780c */ /* 0x000fe20001724270 */
[-C--:B------:R-:W-:Y:S01]  /*80c0*/  FMUL R36, R36, R66.reuse ;  /* 0x0000004224247220 */ /* 0x080fe20000400000 */
[----:B------:R-:W-:Y:S01]  /*80d0*/  ISETP.GT.AND P2, PT, R3, 0x20, PT ;  /* 0x000000200300780c */ /* 0x000fe20003f44270 */
[-C--:B------:R-:W-:Y:S01]  /*80e0*/  FMUL R37, R37, R66.reuse ;  /* 0x0000004225257220 */ /* 0x080fe20000400000 */
[----:B------:R-:W-:Y:S01]  /*80f0*/  F2FP.BF16.F32.PACK_AB R43, RZ, R43 ;  /* 0x0000002bff2b723e */ /* 0x000fe200000010ff */
[----:B------:R-:W-:Y:S01]  /*8100*/  FMUL R38, R38, R66 ;  /* 0x0000004226267220 */ /* 0x000fe20000400000 */
[----:B------:R-:W-:Y:S01]  /*8110*/  F2FP.BF16.F32.PACK_AB R44, RZ, R44 ;  /* 0x0000002cff2c723e */ /* 0x000fe200000010ff */
[-C--:B------:R-:W-:Y:S01]  /*8120*/  FMUL R39, R39, R66.reuse ;  /* 0x0000004227277220 */ /* 0x080fe20000400000 */
[----:B------:R-:W-:Y:S01]  /*8130*/  F2FP.BF16.F32.PACK_AB R45, RZ, R45 ;  /* 0x0000002dff2d723e */ /* 0x000fe200000010ff */
[----:B------:R-:W-:Y:S01]  /*8140*/  FMUL R24, R24, R66 ;  /* 0x0000004218187220 */ /* 0x000fe20000400000 */
[----:B------:R-:W-:Y:S01]  /*8150*/  F2FP.BF16.F32.PACK_AB R46, RZ, R46 ;  /* 0x0000002eff2e723e */ /* 0x000fe200000010ff */
        /* <DEDUP_REMOVED lines=19> */
[----:B0-----:R-:W-:Y:S01]  /*8290*/  @P1 IMAD.MOV.U32 R6, RZ, RZ, R10 ;  /* 0x000000ffff061224 */ /* 0x001fe200078e000a */
[----:B------:R-:W-:Y:S01]  /*82a0*/  F2FP.BF16.F32.PACK_AB R36, RZ, R36 ;  /* 0x00000024ff24723e */ /* 0x000fe200000010ff */
[----:B------:R-:W-:Y:S01]  /*82b0*/  @P1 IMAD.MOV.U32 R7, RZ, RZ, R11 ;  /* 0x000000ffff071224 */ /* 0x000fe200078e000b */
[----:B------:R-:W-:Y:S01]  /*82c0*/  F2FP.BF16.F32.PACK_AB R37, RZ, R37 ;  /* 0x00000025ff25723e */ /* 0x000fe200000010ff */
[----:B------:R-:W-:Y:S01]  /*82d0*/  FMUL R30, R30, R66 ;  /* 0x000000421e1e7220 */ /* 0x000fe20000400000 */
[----:B------:R-:W-:Y:S01]  /*82e0*/  F2FP.BF16.F32.PACK_AB R38, RZ, R38 ;  /* 0x00000026ff26723e */ /* 0x000fe200000010ff */
[----:B------:R-:W-:Y:S01]  /*82f0*/  FMUL R31, R31, R66 ;  /* 0x000000421f1f7220 */ /* 0x000fe20000400000 */
[----:B------:R0:W-:Y:S01]  /*8300*/  @P1 STG.E.U16 desc[UR46][R6.64+0x30], R54 ;  /* 0x0000303606001986 */ /* 0x0001e2000c10152e */
[----:B------:R-:W-:-:S02]  /*8310*/  ISETP.GT.AND P1, PT, R0, 0x8, P2 ;  /* 0x000000080000780c */ /* 0x000fc40001724270 */
[----:B------:R-:W-:Y:S02]  /*8320*/  ISETP.GT.AND P2, PT, R3, 0x28, PT ;  /* 0x000000280300780c */ /* 0x000fe40003f44270 */
[----:B------:R-:W-:Y:S02]  /*8330*/  F2FP.BF16.F32.PACK_AB R39, RZ, R39 ;  /* 0x00000027ff27723e */ /* 0x000fe400000010ff */
[----:B------:R-:W-:Y:S02]  /*8340*/  F2FP.BF16.F32.PACK_AB R24, RZ, R24 ;  /* 0x00000018ff18723e */ /* 0x000fe400000010ff */
[----:B------:R-:W-:Y:S02]  /*8350*/  F2FP.BF16.F32.PACK_AB R25, RZ, R25 ;  /* 0x00000019ff19723e */ /* 0x000fe400000010ff */
[----:B------:R-:W-:Y:S01]  /*8360*/  F2FP.BF16.F32.PACK_AB R26, RZ, R26 ;  /* 0x0000001aff1a723e */ /* 0x000fe200000010ff */
[----:B0-----:R-:W-:Y:S01]  /*8370*/  @P3 IMAD.MOV.U32 R6, RZ, RZ, R10 ;  /* 0x000000ffff063224 */ /* 0x001fe200078e000a */
[----:B------:R-:W-:Y:S01]  /*8380*/  F2FP.BF16.F32.PACK_AB R27, RZ, R27 ;  /* 0x0000001bff1b723e */ /* 0x000fe200000010ff */
[----:B------:R-:W-:Y:S01]  /*8390*/  @P3 IMAD.MOV.U32 R7, RZ, RZ, R11 ;  /* 0x000000ffff073224 */ /* 0x000fe200078e000b */
[----:B------:R-:W-:-:S02]  /*83a0*/  F2FP.BF16.F32.PACK_AB R28, RZ, R28 ;  /* 0x0000001cff1c723e */ /* 0x000fc400000010ff */
[----:B------:R-:W-:Y:S02]  /*83b0*/  F2FP.BF16.F32.PACK_AB R29, RZ, R29 ;  /* 0x0000001dff1d723e */ /* 0x000fe400000010ff */
[----:B------:R0:W-:Y:S01]  /*83c0*/  @P3 STG.E.U16 desc[UR46][R6.64+0x32], R55 ;  /* 0x0000323706003986 */ /* 0x0001e2000c10152e */
[C---:B------:R-:W-:Y:S02]  /*83d0*/  ISETP.GT.AND P3, PT, R0.reuse, 0x8, P0 ;  /* 0x000000080000780c */ /* 0x040fe40000764270 */
[----:B------:R-:W-:Y:S01]  /*83e0*/  ISETP.GT.AND P0, PT, R3, 0x29, PT ;  /* 0x000000290300780c */ /* 0x000fe20003f04270 */
[----:B------:R-:W-:Y:S01]  /*83f0*/  @P5 STG.E.U16 desc[UR46][R4.64+0x40], R40 ;  /* 0x0000402804005986 */ /* 0x000fe2000c10152e */
[C---:B------:R-:W-:Y:S02]  /*8400*/  ISETP.GT.AND P5, PT, R0.reuse, RZ, P2 ;  /* 0x000000ff0000720c */ /* 0x040fe400017a4270 */
[C---:B------:R-:W-:Y:S01]  /*8410*/  ISETP.GT.AND P2, PT, R0.reuse, 0x8, P2 ;  /* 0x000000080000780c */ /* 0x040fe20001744270 */
[----:B------:R-:W-:Y:S01]  /*8420*/  @P4 STG.E.U16 desc[UR46][R4.64+0x42], R41 ;  /* 0x0000422904004986 */ /* 0x000fe2000c10152e */
[----:B------:R-:W-:-:S02]  /*8430*/  ISETP.GT.AND P4, PT, R0, RZ, P0 ;  /* 0x000000ff0000720c */ /* 0x000fc40000784270 */
[----:B------:R-:W-:Y:S01]  /*8440*/  ISETP.GT.AND P0, PT, R0, 0x8, P0 ;  /* 0x000000080000780c */ /* 0x000fe20000704270 */
[----:B0-----:R-:W-:Y:S01]  /*8450*/  @P1 IMAD.MOV.U32 R6, RZ, RZ, R10 ;  /* 0x000000ffff061224 */ /* 0x001fe200078e000a */
[----:B------:R-:W-:Y:S01]  /*8460*/  F2FP.BF16.F32.PACK_AB R30, RZ, R30 ;  /* 0x0000001eff1e723e */ /* 0x000fe200000010ff */
[----:B------:R-:W-:Y:S01]  /*8470*/  @P1 IMAD.MOV.U32 R7, RZ, RZ, R11 ;  /* 0x000000ffff071224 */ /* 0x000fe200078e000b */
[----:B------:R-:W-:-:S04]  /*8480*/  F2FP.BF16.F32.PACK_AB R31, RZ, R31 ;  /* 0x0000001fff1f723e */ /* 0x000fc800000010ff */
[----:B------:R0:W-:Y:S01]  /*8490*/  @P1 STG.E.U16 desc[UR46][R6.64+0x40], R42 ;  /* 0x0000402a06001986 */ /* 0x0001e2000c10152e */
[----:B------:R-:W-:Y:S01]  /*84a0*/  ISETP.GT.AND P1, PT, R3, 0x31, PT ;  /* 0x000000310300780c */ /* 0x000fe20003f24270 */
[----:B0-----:R-:W-:Y:S02]  /*84b0*/  @P3 IMAD.MOV.U32 R6, RZ, RZ, R10 ;  /* 0x000000ffff063224 */ /* 0x001fe400078e000a */
[----:B------:R-:W-:-:S05]  /*84c0*/  @P3 IMAD.MOV.U32 R7, RZ, RZ, R11 ;  /* 0x000000ffff073224 */ /* 0x000fca00078e000b */
[----:B------:R0:W-:Y:S01]  /*84d0*/  @P3 STG.E.U16 desc[UR46][R6.64+0x42], R43 ;  /* 0x0000422b06003986 */ /* 0x0001e2000c10152e */
[----:B------:R-:W-:-:S03]  /*84e0*/  ISETP.GT.AND P3, PT, R3, 0x30, PT ;  /* 0x000000300300780c */ /* 0x000fc60003f64270 */
[----:B------:R-:W-:Y:S01]  /*84f0*/  @P5 STG.E.U16 desc[UR46][R4.64+0x50], R44 ;  /* 0x0000502c04005986 */ /* 0x000fe2000c10152e */
[----:B------:R-:W-:-:S03]  /*8500*/  ISETP.GT.AND P5, PT, R0, RZ, P3 ;  /* 0x000000ff0000720c */ /* 0x000fc60001fa4270 */
[----:B------:R-:W-:Y:S01]  /*8510*/  @P4 STG.E.U16 desc[UR46][R4.64+0x52], R45 ;  /* 0x0000522d04004986 */ /* 0x000fe2000c10152e */
[----:B------:R-:W-:Y:S01]  /*8520*/  ISETP.GT.AND P4, PT, R0, RZ, P1 ;  /* 0x000000ff0000720c */ /* 0x000fe20000f84270 */
[----:B0-----:R-:W-:Y:S02]  /*8530*/  @P2 IMAD.MOV.U32 R6, RZ, RZ, R10 ;  /* 0x000000ffff062224 */ /* 0x001fe400078e000a */
[----:B------:R-:W-:-:S05]  /*8540*/  @P2 IMAD.MOV.U32 R7, RZ, RZ, R11 ;  /* 0x000000ffff072224 */ /* 0x000fca00078e000b */
[----:B------:R0:W-:Y:S02]  /*8550*/  @P2 STG.E.U16 desc[UR46][R6.64+0x50], R46 ;  /* 0x0000502e06002986 */ /* 0x0001e4000c10152e */
[----:B0-----:R-:W-:Y:S02]  /*8560*/  @P0 IMAD.MOV.U32 R6, RZ, RZ, R10 ;  /* 0x000000ffff060224 */ /* 0x001fe400078e000a */
[----:B------:R-:W-:-:S05]  /*8570*/  @P0 IMAD.MOV.U32 R7, RZ, RZ, R11 ;  /* 0x000000ffff070224 */ /* 0x000fca00078e000b */
[----:B------:R0:W-:Y:S01]  /*8580*/  @P0 STG.E.U16 desc[UR46][R6.64+0x52], R47 ;  /* 0x0000522f06000986 */ /* 0x0001e2000c10152e */
[----:B------:R-:W-:-:S03]  /*8590*/  ISETP.GT.AND P0, PT, R0, 0x8, P3 ;  /* 0x000000080000780c */ /* 0x000fc60001f04270 */
[----:B------:R-:W-:Y:S01]  /*85a0*/  @P5 STG.E.U16 desc[UR46][R4.64+0x60], R32 ;  /* 0x0000602004005986 */ /* 0x000fe2000c10152e */
[C---:B------:R-:W-:Y:S02]  /*85b0*/  ISETP.GT.AND P5, PT, R0.reuse, 0x8, P1 ;  /* 0x000000080000780c */ /* 0x040fe40000fa4270 */
[C---:B------:R-:W-:Y:S01]  /*85c0*/  ISETP.GT.AND P1, PT, R3.reuse, 0x39, PT ;  /* 0x000000390300780c */ /* 0x040fe20003f24270 */
[----:B------:R-:W-:Y:S01]  /*85d0*/  @P4 STG.E.U16 desc[UR46][R4.64+0x62], R33 ;  /* 0x0000622104004986 */ /* 0x000fe2000c10152e */
[----:B------:R-:W-:Y:S02]  /*85e0*/  ISETP.GT.AND P4, PT, R3, 0x38, PT ;  /* 0x000000380300780c */ /* 0x000fe40003f84270 */
[C---:B------:R-:W-:Y:S02]  /*85f0*/  ISETP.GT.AND P3, PT, R0.reuse, RZ, P1 ;  /* 0x000000ff0000720c */ /* 0x040fe40000f64270 */
[C---:B------:R-:W-:Y:S01]  /*8600*/  ISETP.GT.AND P2, PT, R0.reuse, RZ, P4 ;  /* 0x000000ff0000720c */ /* 0x040fe20002744270 */
[----:B0-----:R-:W-:Y:S01]  /*8610*/  @P0 IMAD.MOV.U32 R6, RZ, RZ, R10 ;  /* 0x000000ffff060224 */ /* 0x001fe200078e000a */
[----:B------:R-:W-:Y:S01]  /*8620*/  ISETP.GT.AND P4, PT, R0, 0x8, P4 ;  /* 0x000000080000780c */ /* 0x000fe20002784270 */
[----:B------:R-:W-:-:S05]  /*8630*/  @P0 IMAD.MOV.U32 R7, RZ, RZ, R11 ;  /* 0x000000ffff070224 */ /* 0x000fca00078e000b */
[----:B------:R0:W-:Y:S01]  /*8640*/  @P0 STG.E.U16 desc[UR46][R6.64+0x60], R34 ;  /* 0x0000602206000986 */ /* 0x0001e2000c10152e */
[----:B------:R-:W-:-:S06]  /*8650*/  ISETP.GT.AND P0, PT, R3, 0x49, PT ;  /* 0x000000490300780c */ /* 0x000fcc0003f04270 */
[--C-:B------:R-:W-:Y:S02]  /*8660*/  @P4 IMAD.MOV.U32 R2, RZ, RZ, R10.reuse ;  /* 0x000000ffff024224 */ /* 0x100fe400078e000a */
[----:B0-----:R-:W-:Y:S02]  /*8670*/  @P5 IMAD.MOV.U32 R6, RZ, RZ, R10 ;  /* 0x000000ffff065224 */ /* 0x001fe400078e000a */
[----:B------:R-:W-:-:S05]  /*8680*/  @P5 IMAD.MOV.U32 R7, RZ, RZ, R11 ;  /* 0x000000ffff075224 */ /* 0x000fca00078e000b */
[----:B------:R-:W-:Y:S01]  /*8690*/  @P5 STG.E.U16 desc[UR46][R6.64+0x62], R35 ;  /* 0x0000622306005986 */ /* 0x000fe2000c10152e */
[----:B------:R-:W-:Y:S02]  /*86a0*/  ISETP.GT.AND P5, PT, R0, 0x8, P1 ;  /* 0x000000080000780c */ /* 0x000fe40000fa4270 */
[C---:B------:R-:W-:Y:S01]  /*86b0*/  ISETP.GT.AND P1, PT, R3.reuse, 0x48, PT ;  /* 0x000000480300780c */ /* 0x040fe20003f24270 */
[----:B------:R-:W-:Y:S01]  /*86c0*/  @P2 STG.E.U16 desc[UR46][R4.64+0x70], R36 ;  /* 0x0000702404002986 */ /* 0x000fe2000c10152e */
[----:B------:R-:W-:-:S03]  /*86d0*/  ISETP.GT.AND P2, PT, R3, 0x41, PT ;  /* 0x000000410300780c */ /* 0x000fc60003f44270 */
[----:B------:R-:W-:Y:S01]  /*86e0*/  @P3 STG.E.U16 desc[UR46][R4.64+0x72], R37 ;  /* 0x0000722504003986 */ /* 0x000fe2000c10152e */
[----:B------:R-:W-:Y:S01]  /*86f0*/  ISETP.GT.AND P3, PT, R3, 0x40, PT ;  /* 0x000000400300780c */ /* 0x000fe20003f64270 */
[----:B------:R-:W-:-:S05]  /*8700*/  @P4 IMAD.MOV.U32 R3, RZ, RZ, R11 ;  /* 0x000000ffff034224 */ /* 0x000fca00078e000b */
[----:B------:R0:W-:Y:S01]  /*8710*/  @P4 STG.E.U16 desc[UR46][R2.64+0x70], R38 ;  /* 0x0000702602004986 */ /* 0x0001e2000c10152e */
[C---:B------:R-:W-:Y:S02]  /*8720*/  ISETP.GT.AND P4, PT, R0.reuse, RZ, P2 ;  /* 0x000000ff0000720c */ /* 0x040fe40001784270 */
[----:B------:R-:W-:Y:S01]  /*8730*/  ISETP.GT.AND P2, PT, R0, 0x8, P2 ;  /* 0x000000080000780c */ /* 0x000fe20001744270 */
[----:B0-----:R-:W-:Y:S02]  /*8740*/  @P5 IMAD.MOV.U32 R2, RZ, RZ, R10 ;  /* 0x000000ffff025224 */ /* 0x001fe400078e000a */
[----:B------:R-:W-:-:S05]  /*8750*/  @P5 IMAD.MOV.U32 R3, RZ, RZ, R11 ;  /* 0x000000ffff035224 */ /* 0x000fca00078e000b */
[----:B------:R0:W-:Y:S01]  /*8760*/  @P5 STG.E.U16 desc[UR46][R2.64+0x72], R39 ;  /* 0x0000722702005986 */ /* 0x0001e2000c10152e */
[C---:B------:R-:W-:Y:S02]  /*8770*/  ISETP.GT.AND P5, PT, R0.reuse, RZ, P3 ;  /* 0x000000ff0000720c */ /* 0x040fe40001fa4270 */
[----:B------:R-:W-:-:S11]  /*8780*/  ISETP.GT.AND P3, PT, R0, 0x8, P3 ;  /* 0x000000080000780c */ /* 0x000fd60001f64270 */
[----:B0-----:R-:W-:Y:S02]  /*8790*/  @P5 IMAD.MOV.U32 R2, RZ, RZ, R4 ;  /* 0x000000ffff025224 */ /* 0x001fe400078e0004 */
        /* <DEDUP_REMOVED lines=8> */
[----:B------:R-:W-:Y:S01]  /*8820*/  ISETP.GT.AND P1, PT, R0, 0x8, P1 ;  /* 0x000000080000780c */ /* 0x000fe20000f24270 */
[----:B0-----:R-:W-:Y:S02]  /*8830*/  @P3 IMAD.MOV.U32 R2, RZ, RZ, R10 ;  /* 0x000000ffff023224 */ /* 0x001fe400078e000a */
[----:B------:R-:W-:-:S05]  /*8840*/  @P3 IMAD.MOV.U32 R3, RZ, RZ, R11 ;  /* 0x000000ffff033224 */ /* 0x000fca00078e000b */
[----:B------:R0:W-:Y:S02]  /*8850*/  @P3 STG.E.U16 desc[UR46][R2.64+0x80], R26 ;  /* 0x0000801a02003986 */ /* 0x0001e4000c10152e */
[----:B0-----:R-:W-:Y:S02]  /*8860*/  @P2 IMAD.MOV.U32 R2, RZ, RZ, R10 ;  /* 0x000000ffff022224 */ /* 0x001fe400078e000a */
[----:B------:R-:W-:-:S05]  /*8870*/  @P2 IMAD.MOV.U32 R3, RZ, RZ, R11 ;  /* 0x000000ffff032224 */ /* 0x000fca00078e000b */
[----:B------:R0:W-:Y:S02]  /*8880*/  @P2 STG.E.U16 desc[UR46][R2.64+0x82], R27 ;  /* 0x0000821b02002986 */ /* 0x0001e4000c10152e */
[----:B0-----:R-:W-:Y:S02]  /*8890*/  @P4 IMAD.MOV.U32 R2, RZ, RZ, R4 ;  /* 0x000000ffff024224 */ /* 0x001fe400078e0004 */
[----:B------:R-:W-:-:S05]  /*88a0*/  @P4 IMAD.MOV.U32 R3, RZ, RZ, R5 ;  /* 0x000000ffff034224 */ /* 0x000fca00078e0005 */
[----:B------:R0:W-:Y:S04]  /*88b0*/  @P4 STG.E.U16 desc[UR46][R2.64+0x90], R28 ;  /* 0x0000901c02004986 */ /* 0x0001e8000c10152e */
[----:B------:R1:W-:Y:S01]  /*88c0*/  @P5 STG.E.U16 desc[UR46][R4.64+0x92], R29 ;  /* 0x0000921d04005986 */ /* 0x0003e2000c10152e */
[----:B0-----:R-:W-:Y:S02]  /*88d0*/  @P1 IMAD.MOV.U32 R2, RZ, RZ, R10 ;  /* 0x000000ffff021224 */ /* 0x001fe400078e000a */
[----:B------:R-:W-:-:S05]  /*88e0*/  @P1 IMAD.MOV.U32 R3, RZ, RZ, R11 ;  /* 0x000000ffff031224 */ /* 0x000fca00078e000b */
[----:B------:R1:W-:Y:S04]  /*88f0*/  @P1 STG.E.U16 desc[UR46][R2.64+0x90], R30 ;  /* 0x0000901e02001986 */ /* 0x0003e8000c10152e */
[----:B------:R1:W-:Y:S02]  /*8900*/  @P0 STG.E.U16 desc[UR46][R10.64+0x92], R31 ;  /* 0x0000921f0a000986 */ /* 0x0003e4000c10152e */
.L_x_114:
[----:B------:R-:W-:Y:S05]  /*8910*/  BSYNC B0 ;  /* 0x0000000000007941 */ /* 0x000fea0003800000 */
.L_x_36:
[----:B01----:R-:W2:Y:S01]  /*8920*/  LDL.64 R2, [R1] ;  /* 0x0000000001027983 */ /* 0x003ea20000100a00 */
[----:B------:R-:W-:Y:S01]  /*8930*/  ULDC.64 UR4, c[0x0][0x650] ;  /* 0x0001940000047ab9 */ /* 0x000fe20000000a00 */
[----:B------:R0:W-:Y:S01]  /*8940*/  SYNCS.ARRIVE.TRANS64.A1T0 RZ, [R74+UR42], RZ ;  /* 0x000000ff4aff79a7 */ /* 0x0001e2000810002a */
[----:B------:R-:W-:Y:S01]  /*8950*/  PRMT R0, RZ, 0x7610, R0 ;  /* 0x00007610ff007816 */ /* 0x000fe20000000000 */
[----:B-----5:R-:W-:Y:S02]  /*8960*/  IMAD.MOV.U32 R19, RZ, RZ, -0x1 ;  /* 0xffffffffff137424 */ /* 0x020fe400078e00ff */
[----:B------:R-:W-:Y:S01]  /*8970*/  IMAD.MOV.U32 R22, RZ, RZ, -0x1 ;  /* 0xffffffffff167424 */ /* 0x000fe200078e00ff */
[----:B--2---:R-:W-:-:S04]  /*8980*/  LEA R18, P0, R2, R18, 0x1 ;  /* 0x0000001202127211 */ /* 0x004fc800078008ff */
[----:B------:R-:W-:Y:S01]  /*8990*/  LEA.HI.X R17, R2, R17, R23, 0x1, P0 ;  /* 0x0000001102117211 */ /* 0x000fe200000f0c17 */
[----:B------:R-:W-:Y:S01]  /*89a0*/  IMAD.MOV.U32 R2, RZ, RZ, -0x1 ;  /* 0xffffffffff027424 */ /* 0x000fe200078e00ff */
[----:B------:R-:W-:-:S04]  /*89b0*/  ISETP.GE.U32.AND P0, PT, R18, UR4, PT ;  /* 0x0000000412007c0c */ /* 0x000fc8000bf06070 */
[----:B------:R-:W-:-:S13]  /*89c0*/  ISETP.GE.U32.AND.EX P0, PT, R17, UR5, PT, P0 ;  /* 0x0000000511007c0c */ /* 0x000fda000bf06100 */
[----:B0-----:R-:W-:Y:S05]  /*89d0*/  @P0 BRA `(.L_x_115) ;  /* 0x0000000400700947 */ /* 0x001fea0003800000 */
[----:B------:R-:W0:Y:S01]  /*89e0*/  S2R R10, SR_CTAID.X ;  /* 0x00000000000a7919 */ /* 0x000e220000002500 */
[----:B---34-:R-:W1:Y:S01]  /*89f0*/  LDC.64 R8, c[0x0][0x628] ;  /* 0x00018a00ff087b82 */ /* 0x018e620000000a00 */
[----:B------:R-:W-:Y:S01]  /*8a00*/  ULDC UR4, c[0x0][0x150] ;  /* 0x0000540000047ab9 */ /* 0x000fe20000000800 */
[----:B------:R-:W-:Y:S01]  /*8a10*/  IMAD.MOV.U32 R6, RZ, RZ, R18 ;  /* 0x000000ffff067224 */ /* 0x000fe200078e0012 */
[----:B------:R-:W2:Y:S01]  /*8a20*/  S2R R20, SR_CTAID.Y ;  /* 0x0000000000147919 */ /* 0x000ea20000002600 */
[----:B------:R-:W-:-:S04]  /*8a30*/  IMAD.MOV.U32 R7, RZ, RZ, R17 ;  /* 0x000000ffff077224 */ /* 0x000fc800078e0011 */
[----:B------:R-:W3:Y:S08]  /*8a40*/  LDC R15, c[0x0][0x144] ;  /* 0x00005100ff0f7b82 */ /* 0x000ef00000000800 */
[----:B------:R-:W4:Y:S08]  /*8a50*/  LDC R0, c[0x0][0x630] ;  /* 0x00018c00ff007b82 */ /* 0x000f300000000800 */
[----:B------:R-:W2:Y:S01]  /*8a60*/  LDC.64 R12, c[0x0][0x620] ;  /* 0x00018800ff0c7b82 */ /* 0x000ea20000000a00 */
[----:B-1----:R-:W-:-:S04]  /*8a70*/  ISETP.NE.U32.AND P0, PT, R8, RZ, PT ;  /* 0x000000ff0800720c */ /* 0x002fc80003f05070 */
[----:B------:R-:W-:Y:S02]  /*8a80*/  ISETP.NE.AND.EX P0, PT, R9, RZ, PT, P0 ;  /* 0x000000ff0900720c */ /* 0x000fe40003f05300 */
[----:B0-----:R-:W-:-:S05]  /*8a90*/  I2FP.F32.U32 R2, R10 ;  /* 0x0000000a00027245 */ /* 0x001fca0000201000 */
[----:B------:R-:W-:-:S04]  /*8aa0*/  FMUL R2, R2, UR4 ;  /* 0x0000000402027c20 */ /* 0x000fc80008400000 */
[----:B------:R0:W1:Y:S02]  /*8ab0*/  F2I.U32.TRUNC.NTZ R14, R2 ;  /* 0x00000002000e7305 */ /* 0x000064000020f000 */
[----:B---34-:R-:W-:Y:S05]  /*8ac0*/  @!P0 BRA `(.L_x_116) ;  /* 0x0000000000288947 */ /* 0x018fea0003800000 */
[----:B------:R-:W3:Y:S02]  /*8ad0*/  LDC R3, c[0x0][0x634] ;  /* 0x00018d00ff037b82 */ /* 0x000ee40000000800 */
[----:B---3--:R-:W-:-:S05]  /*8ae0*/  IADD3 R7, P0, R18, R3, RZ ;  /* 0x0000000312077210 */ /* 0x008fca0007f1e0ff */
[----:B------:R-:W-:-:S04]  /*8af0*/  IMAD.X R11, RZ, RZ, R17, P0 ;  /* 0x000000ffff0b7224 */ /* 0x000fc800000e0611 */
[----:B0-----:R-:W-:-:S04]  /*8b00*/  IMAD.WIDE.U32 R2, R11, R8, RZ ;  /* 0x000000080b027225 */ /* 0x001fc800078e00ff */
[----:B------:R-:W-:-:S04]  /*8b10*/  IMAD.WIDE.U32 R4, P0, R7, R9, R2 ;  /* 0x0000000907047225 */ /* 0x000fc80007800002 */
[----:B------:R-:W-:-:S04]  /*8b20*/  IMAD.WIDE.U32 R2, R7, R8, RZ ;  /* 0x0000000807027225 */ /* 0x000fc800078e00ff */
[----:B------:R-:W-:Y:S01]  /*8b30*/  IMAD.X R7, RZ, RZ, RZ, P0 ;  /* 0x000000ffff077224 */ /* 0x000fe200000e06ff */
[----:B------:R-:W-:Y:S01]  /*8b40*/  IADD3 RZ, P0, R3, R4, RZ ;  /* 0x0000000403ff7210 */ /* 0x000fe20007f1e0ff */
[----:B------:R-:W-:-:S04]  /*8b50*/  IMAD.MOV.U32 R6, RZ, RZ, R5 ;  /* 0x000000ffff067224 */ /* 0x000fc800078e0005 */
[----:B------:R-:W-:-:S08]  /*8b60*/  IMAD.WIDE.U32.X R6, R11, R9, R6, P0 ;  /* 0x000000090b067225 */ /* 0x000fd000000e0406 */
.L_x_116:
[----:B------:R-:W3:Y:S01]  /*8b70*/  LDC.64 R26, c[0x0][0x640] ;  /* 0x00019000ff1a7b82 */ /* 0x000ee20000000a00 */
[-C--:B------:R-:W-:Y:S01]  /*8b80*/  SHF.R.U64 R11, R6, R0.reuse, R7 ;  /* 0x00000000060b7219 */ /* 0x080fe20000001207 */
[----:B------:R-:W-:Y:S01]  /*8b90*/  IMAD.MOV.U32 R19, RZ, RZ, R17 ;  /* 0x000000ffff137224 */ /* 0x000fe200078e0011 */
[----:B------:R-:W-:Y:S01]  /*8ba0*/  SHF.R.U32.HI R0, RZ, R0, R7 ;  /* 0x00000000ff007219 */ /* 0x000fe20000011607 */
[----:B-1----:R-:W-:Y:S01]  /*8bb0*/  IMAD.MOV R14, RZ, RZ, -R14 ;  /* 0x000000ffff0e7224 */ /* 0x002fe200078e0a0e */
[----:B------:R-:W-:Y:S01]  /*8bc0*/  IADD3 R5, P0, RZ, -R11, RZ ;  /* 0x8000000bff057210 */ /* 0x000fe20007f1e0ff */
[----:B------:R-:W-:Y:S01]  /*8bd0*/  ULDC UR4, c[0x0][0x154] ;  /* 0x0000550000047ab9 */ /* 0x000fe20000000800 */
[----:B------:R-:W-:Y:S01]  /*8be0*/  IMAD.MOV.U32 R7, RZ, RZ, 0x1 ;  /* 0x00000001ff077424 */ /* 0x000fe200078e00ff */
[----:B------:R-:W1:Y:S01]  /*8bf0*/  LDC R4, c[0x0][0x618] ;  /* 0x00018600ff047b82 */ /* 0x000e620000000800 */
[----:B------:R-:W-:Y:S02]  /*8c00*/  IMAD R22, R15, R14, R10 ;  /* 0x0000000e0f167224 */ /* 0x000fe400078e020a */
[----:B------:R-:W-:-:S04]  /*8c10*/  IMAD.X R3, RZ, RZ, ~R0, P0 ;  /* 0x000000ffff037224 */ /* 0x000fc800000e0e00 */
[-C--:B--2---:R-:W-:Y:S01]  /*8c20*/  IMAD R0, R3, R12.reuse, RZ ;  /* 0x0000000c03007224 */ /* 0x084fe200078e02ff */
[----:B------:R-:W2:Y:S01]  /*8c30*/  LDC R6, c[0x0][0x608] ;  /* 0x00018200ff067b82 */ /* 0x000ea20000000800 */
[----:B0-----:R-:W-:-:S04]  /*8c40*/  IMAD.WIDE.U32 R2, R5, R12, R18 ;  /* 0x0000000c05027225 */ /* 0x001fc800078e0012 */
[----:B------:R-:W-:Y:S01]  /*8c50*/  IMAD R5, R5, R13, R0 ;  /* 0x0000000d05057224 */ /* 0x000fe200078e0200 */
[----:B------:R-:W-:Y:S02]  /*8c60*/  I2FP.F32.U32 R0, R20 ;  /* 0x0000001400007245 */ /* 0x000fe40000201000 */
[----:B------:R-:W0:Y:S01]  /*8c70*/  LDC R24, c[0x0][0x658] ;  /* 0x00019600ff187b82 */ /* 0x000e220000000800 */
[----:B------:R-:W-:Y:S01]  /*8c80*/  IMAD.IADD R3, R3, 0x1, R5 ;  /* 0x0000000103037824 */ /* 0x000fe200078e0205 */
[----:B---3--:R-:W-:Y:S01]  /*8c90*/  ISETP.NE.U32.AND P0, PT, R26, RZ, PT ;  /* 0x000000ff1a00720c */ /* 0x008fe20003f05070 */
[----:B------:R-:W-:Y:S01]  /*8ca0*/  FMUL R0, R0, UR4 ;  /* 0x0000000400007c20 */ /* 0x000fe20008400000 */
[----:B------:R-:W-:Y:S02]  /*8cb0*/  IMAD.MOV.U32 R5, RZ, RZ, -0x1 ;  /* 0xffffffffff057424 */ /* 0x000fe400078e00ff */
[----:B------:R-:W-:Y:S01]  /*8cc0*/  ISETP.NE.AND.EX P0, PT, R27, RZ, PT, P0 ;  /* 0x000000ff1b00720c */ /* 0x000fe20003f05300 */
[----:B------:R3:W4:Y:S01]  /*8cd0*/  F2I.U32.TRUNC.NTZ R12, R0 ;  /* 0x00000000000c7305 */ /* 0x000722000020f000 */
[----:B------:R-:W3:Y:S01]  /*8ce0*/  LDC R15, c[0x0][0x148] ;  /* 0x00005200ff0f7b82 */ /* 0x000ee20000000800 */
[----:B-1----:R-:W-:-:S02]  /*8cf0*/  SHF.R.U64 R10, R2, R4, R3 ;  /* 0x00000004020a7219 */ /* 0x002fc40000001203 */
[----:B------:R-:W-:-:S05]  /*8d00*/  SHF.R.U32.HI R3, RZ, R4, R3 ;  /* 0x00000004ff037219 */ /* 0x000fca0000011603 */
[----:B------:R-:W1:Y:S01]  /*8d10*/  LDC R14, c[0x0][0x600] ;  /* 0x00018000ff0e7b82 */ /* 0x000e620000000800 */
[-CC-:B--2---:R-:W-:Y:S02]  /*8d20*/  SHF.R.U64 R8, R10, R6.reuse, R3.reuse ;  /* 0x000000060a087219 */ /* 0x184fe40000001203 */
[----:B------:R-:W-:-:S05]  /*8d30*/  SHF.R.U32.HI R3, RZ, R6, R3 ;  /* 0x00000006ff037219 */ /* 0x000fca0000011603 */
[----:B------:R-:W2:Y:S01]  /*8d40*/  LDC R21, c[0x0][0x648] ;  /* 0x00019200ff157b82 */ /* 0x000ea20000000800 */
[-CC-:B0-----:R-:W-:Y:S02]  /*8d50*/  SHF.R.U64 R13, R8, R24.reuse, R3.reuse ;  /* 0x00000018080d7219 */ /* 0x181fe40000001203 */
[-C--:B------:R-:W-:Y:S02]  /*8d60*/  SHF.L.U32 R5, R5, R24.reuse, RZ ;  /* 0x0000001805057219 */ /* 0x080fe400000006ff */
[-C--:B------:R-:W-:Y:S01]  /*8d70*/  SHF.R.U32.HI R3, RZ, R24.reuse, R3 ;  /* 0x00000018ff037219 */ /* 0x080fe20000011603 */
[----:B------:R-:W-:Y:S01]  /*8d80*/  IMAD.MOV.U32 R2, RZ, RZ, R13 ;  /* 0x000000ffff027224 */ /* 0x000fe200078e000d */
[----:B------:R-:W-:Y:S01]  /*8d90*/  SHF.L.U32 R24, R7, R24, RZ ;  /* 0x0000001807187219 */ /* 0x000fe200000006ff */
[----:B------:R-:W0:Y:S01]  /*8da0*/  LDC R25, c[0x0][0x638] ;  /* 0x00018e00ff197b82 */ /* 0x000e220000000800 */
[----:B------:R-:W-:-:S07]  /*8db0*/  LOP3.LUT R19, RZ, R5, RZ, 0x33, !PT ;  /* 0x00000005ff137212 */ /* 0x000fce00078e33ff */
[----:B------:R-:W0:Y:S01]  /*8dc0*/  LDC R28, c[0x0][0x610] ;  /* 0x00018400ff1c7b82 */ /* 0x000e220000000800 */
[----:B----4-:R-:W-:Y:S05]  /*8dd0*/  @!P0 BRA `(.L_x_117) ;  /* 0x0000000000288947 */ /* 0x010fea0003800000 */
[----:B---3--:R-:W3:Y:S02]  /*8de0*/  LDC R0, c[0x0][0x64c] ;  /* 0x00019300ff007b82 */ /* 0x008ee40000000800 */
[----:B---3--:R-:W-:-:S05]  /*8df0*/  IADD3 R7, P0, R13, R0, RZ ;  /* 0x000000000d077210 */ /* 0x008fca0007f1e0ff */
        /* <DEDUP_REMOVED lines=8> */
.L_x_117:
[----:B------:R-:W4:Y:S01]  /*8e80*/  LDC R4, c[0x0][0x65c] ;  /* 0x00019700ff047b82 */ /* 0x000f220000000800 */
[----:B--23--:R-:W-:Y:S01]  /*8e90*/  SHF.R.U64 R0, R2, R21, R3 ;  /* 0x0000001502007219 */ /* 0x00cfe20000001203 */
[----:B-1----:R-:W-:Y:S01]  /*8ea0*/  VIADD R3, R14, 0xffffffff ;  /* 0xffffffff0e037836 */ /* 0x002fe20000000000 */
[----:B------:R-:W-:Y:S01]  /*8eb0*/  LOP3.LUT R19, R8, R19, RZ, 0xc0, !PT ;  /* 0x0000001308137212 */ /* 0x000fe200078ec0ff */
[----:B------:R-:W-:Y:S02]  /*8ec0*/  IMAD.MOV R12, RZ, RZ, -R12 ;  /* 0x000000ffff0c7224 */ /* 0x000fe400078e0a0c */
[----:B------:R-:W-:Y:S01]  /*8ed0*/  IMAD.MOV R2, RZ, RZ, -R0 ;  /* 0x000000ffff027224 */ /* 0x000fe200078e0a00 */
[----:B------:R-:W-:Y:S01]  /*8ee0*/  LOP3.LUT R3, R10, R3, RZ, 0xc0, !PT ;  /* 0x000000030a037212 */ /* 0x000fe200078ec0ff */
[----:B------:R-:W-:Y:S02]  /*8ef0*/  IMAD R19, R24, R0, R19 ;  /* 0x0000000018137224 */ /* 0x000fe400078e0213 */
[----:B0-----:R-:W-:-:S04]  /*8f00*/  IMAD R0, R2, R25, R13 ;  /* 0x0000001902007224 */ /* 0x001fc800078e020d */
[----:B------:R-:W-:Y:S01]  /*8f10*/  IMAD R2, R0, R14, R3 ;  /* 0x0000000e00027224 */ /* 0x000fe200078e0203 */
[----:B----4-:R-:W-:Y:S01]  /*8f20*/  ISETP.NE.AND P0, PT, R4, 0x1, PT ;  /* 0x000000010400780c */ /* 0x010fe20003f05270 */
[----:B------:R-:W-:-:S05]  /*8f30*/  IMAD.MOV.U32 R4, RZ, RZ, 0x1 ;  /* 0x00000001ff047424 */ /* 0x000fca00078e00ff */
[----:B------:R-:W-:-:S07]  /*8f40*/  PRMT R0, R4, 0x7610, R0 ;  /* 0x0000761004007816 */ /* 0x000fce0000000000 */
[----:B------:R-:W-:-:S04]  /*8f50*/  @P0 IMAD R22, R15, R12, R20 ;  /* 0x0000000c0f160224 */ /* 0x000fc800078e0214 */
[----:B------:R-:W-:-:S05]  /*8f60*/  IMAD R19, R19, R28, R22 ;  /* 0x0000001c13137224 */ /* 0x000fca00078e0216 */
[----:B------:R-:W-:Y:S02]  /*8f70*/  SEL R22, R2, R19, !P0 ;  /* 0x0000001302167207 */ /* 0x000fe40004000000 */
[----:B------:R-:W-:Y:S01]  /*8f80*/  SEL R19, R19, R2, !P0 ;  /* 0x0000000213137207 */ /* 0x000fe20004000000 */
[----:B------:R-:W-:-:S07]  /*8f90*/  IMAD.MOV.U32 R2, RZ, RZ, R11 ;  /* 0x000000ffff027224 */ /* 0x000fce00078e000b */
.L_x_115:
[----:B------:R-:W-:Y:S02]  /*8fa0*/  LOP3.LUT P0, RZ, R0, 0xff, RZ, 0xc0, !PT ;  /* 0x000000ff00ff7812 */ /* 0x000fe4000780c0ff */
[----:B------:R-:W-:-:S11]  /*8fb0*/  LOP3.LUT R83, R83, 0x1, RZ, 0x3c, !PT ;  /* 0x0000000153537812 */ /* 0x000fd600078e3cff */
[----:B------:R-:W-:Y:S05]  /*8fc0*/  @P0 BRA `(.L_x_118) ;  /* 0xffffff8400c80947 */ /* 0x000fea000383ffff */
[----:B------:R-:W-:Y:S05]  /*8fd0*/  EXIT ;  /* 0x000000000000794d */ /* 0x000fea0003800000 */
.L_x_17:
[----:B------:R-:W-:-:S08]  /*8fe0*/  ISETP.NE.AND P0, PT, R5, RZ, PT ;  /* 0x000000ff0500720c */ /* 0x000fd00003f05270 */
[----:B0-----:R-:W0:-:S00]  /*8ff0*/  USETMAXREG.DEALLOC.CTAPOOL 0x28 ;  /* 0x00000028000079c8 */ /* 0x001e0000080e0500 */
[----:B------:R-:W-:Y:S05]  /*9000*/  @P0 EXIT ;  /* 0x000000000000094d */ /* 0x000fea0003800000 */
[----:B0-----:R-:W-:Y:S01]  /*9010*/  LOP3.LUT P0, RZ, R8, 0xff, RZ, 0xc0, !PT ;  /* 0x000000ff08ff7812 */ /* 0x001fe2000780c0ff */
[----:B------:R-:W-:Y:S02]  /*9020*/  IMAD.MOV.U32 R0, RZ, RZ, 0x1 ;  /* 0x00000001ff007424 */ /* 0x000fe400078e00ff */
[----:B------:R-:W-:-:S10]  /*9030*/  IMAD.MOV.U32 R7, RZ, RZ, RZ ;  /* 0x000000ffff077224 */ /* 0x000fd400078e00ff */
[----:B------:R-:W-:Y:S05]  /*9040*/  @!P0 BRA `(.L_x_119) ;  /* 0x0000000c00bc8947 */ /* 0x000fea0003800000 */
[----:B------:R-:W0:Y:S01]  /*9050*/  S2R R9, SR_CgaCtaId ;  /* 0x0000000000097919 */ /* 0x000e220000008800 */
[----:B------:R-:W-:Y:S01]  /*9060*/  LOP3.LUT P0, RZ, R4, 0x1f, RZ, 0xc0, !PT ;  /* 0x0000001f04ff7812 */ /* 0x000fe2000780c0ff */
[----:B------:R-:W-:Y:S01]  /*9070*/  ULDC UR21, c[0x0][0x658] ;  /* 0x0001960000157ab9 */ /* 0x000fe20000000800 */
[----:B------:R-:W-:Y:S01]  /*9080*/  UMOV UR4, 0xffffffff ;  /* 0xffffffff00047882 */ /* 0x000fe20000000000 */
[----:B------:R-:W-:Y:S01]  /*9090*/  BSSY B0, `(.L_x_119) ;  /* 0x00000ea000007945 */ /* 0x000fe20003800000 */
[----:B------:R-:W-:Y:S01]  /*90a0*/  USHF.L.U32 UR4, UR4, UR21, URZ ;  /* 0x0000001504047299 */ /* 0x000fe2000800063f */
[C---:B------:R-:W-:Y:S01]  /*90b0*/  ISETP.NE.AND P2, PT, R3.reuse, RZ, PT ;  /* 0x000000ff0300720c */ /* 0x040fe20003f45270 */
[----:B------:R-:W-:Y:S01]  /*90c0*/  IMAD.MOV.U32 R8, RZ, RZ, 0x1 ;  /* 0x00000001ff087424 */ /* 0x000fe200078e00ff */
[----:B------:R-:W-:Y:S01]  /*90d0*/  ISETP.NE.OR P0, PT, R3, RZ, !P0 ;  /* 0x000000ff0300720c */ /* 0x000fe20004705670 */
[----:B------:R-:W-:Y:S01]  /*90e0*/  IMAD.MOV.U32 R0, RZ, RZ, 0x1 ;  /* 0x00000001ff007424 */ /* 0x000fe200078e00ff */
[----:B------:R-:W-:Y:S01]  /*90f0*/  LOP3.LUT R6, R16, 0x2, RZ, 0xfc, !PT ;  /* 0x0000000210067812 */ /* 0x000fe200078efcff */
[----:B------:R-:W-:Y:S01]  /*9100*/  IMAD.MOV.U32 R7, RZ, RZ, RZ ;  /* 0x000000ffff077224 */ /* 0x000fe200078e00ff */
[----:B------:R-:W-:Y:S01]  /*9110*/  ULDC UR13, c[0x0][0x600] ;  /* 0x00018000000d7ab9 */ /* 0x000fe20000000800 */
[----:B------:R-:W-:Y:S01]  /*9120*/  UMOV UR5, 0x1 ;  /* 0x0000000100057882 */ /* 0x000fe20000000000 */
[----:B------:R-:W-:-:S02]  /*9130*/  UIADD3 UR30, UR37, 0x1, URZ ;  /* 0x00000001251e7890 */ /* 0x000fc4000fffe03f */
[----:B------:R-:W-:Y:S02]  /*9140*/  UIADD3 UR13, UR13, -0x1, URZ ;  /* 0xffffffff0d0d7890 */ /* 0x000fe4000fffe03f */
[----:B------:R-:W-:Y:S02]  /*9150*/  USHF.L.U32 UR21, UR5, UR21, URZ ;  /* 0x0000001505157299 */ /* 0x000fe4000800063f */
[----:B------:R-:W-:Y:S01]  /*9160*/  ULOP3.LUT UR29, URZ, UR4, URZ, 0x33, !UPT ;  /* 0x000000043f1d7292 */ /* 0x000fe2000f8e333f */
[----:B------:R-:W-:Y:S01]  /*9170*/  ULDC.64 UR22, c[0x0][0x198] ;  /* 0x0000660000167ab9 */ /* 0x000fe20000000a00 */
[----:B0-----:R-:W-:-:S10]  /*9180*/  LOP3.LUT R9, R9, 0x1, RZ, 0xc0, !PT ;  /* 0x0000000109097812 */ /* 0x001fd400078ec0ff */
.L_x_131:
[----:B------:R-:W-:-:S03]  /*9190*/  UMOV UR4, 0xffffffff ;  /* 0xffffffff00047882 */ /* 0x000fc60000000000 */
[----:B------:R-:W-:Y:S05]  /*91a0*/  BRA.DIV UR4, `(.L_x_120) ;  /* 0x0000001204547947 */ /* 0x000fea000b800000 */
[----:B------:R-:W-:-:S13]  /*91b0*/  ELECT P6, URZ, PT ;  /* 0x00000000003f782f */ /* 0x000fda00038c0000 */
.L_x_143:
[----:B------:R-:W0:Y:S01]  /*91c0*/  LDC R3, c[0x0][0x28c] ;  /* 0x0000a300ff037b82 */ /* 0x000e220000000800 */
[----:B------:R-:W-:Y:S01]  /*91d0*/  BSSY B1, `(.L_x_121) ;  /* 0x000005d000017945 */ /* 0x000fe20003800000 */
[----:B0-----:R-:W-:-:S13]  /*91e0*/  ISETP.LT.OR P6, PT, R3, 0x1, !P6 ;  /* 0x000000010300780c */ /* 0x001fda00077c1670 */
[----:B------:R-:W-:Y:S05]  /*91f0*/  @P6 BRA `(.L_x_122) ;  /* 0x0000000400686947 */ /* 0x000fea0003800000 */
[----:B------:R-:W-:Y:S02]  /*9200*/  IMAD R22, R22, 0x2, R9 ;  /* 0x0000000216167824 */ /* 0x000fe400078e0209 */
[----:B------:R-:W-:Y:S02]  /*9210*/  IMAD.SHL.U32 R19, R19, 0x40, RZ ;  /* 0x0000004013137824 */ /* 0x000fe400078e00ff */
[----:B------:R-:W-:Y:S02]  /*9220*/  IMAD.MOV.U32 R13, RZ, RZ, RZ ;  /* 0x000000ffff0d7224 */ /* 0x000fe400078e00ff */
[----:B------:R-:W-:Y:S02]  /*9230*/  IMAD.U32 R14, RZ, RZ, UR30 ;  /* 0x0000001eff0e7e24 */ /* 0x000fe4000f8e00ff */
[----:B------:R-:W-:Y:S02]  /*9240*/  IMAD.MOV.U32 R3, RZ, RZ, R0 ;  /* 0x000000ffff037224 */ /* 0x000fe400078e0000 */
[----:B------:R-:W-:-:S02]  /*9250*/  IMAD.MOV.U32 R4, RZ, RZ, R7 ;  /* 0x000000ffff047224 */ /* 0x000fc400078e0007 */
[----:B------:R-:W-:-:S07]  /*9260*/  IMAD R22, R22, 0x28, RZ ;  /* 0x0000002816167824 */ /* 0x000fce00078e02ff */
.L_x_126:
[----:B------:R-:W0:Y:S01]  /*9270*/  S2R R10, SR_CgaCtaId ;  /* 0x00000000000a7919 */ /* 0x000e220000008800 */
[----:B------:R-:W-:-:S04]  /*9280*/  MOV R5, 0x400 ;  /* 0x0000040000057802 */ /* 0x000fc80000000f00 */
[----:B0-----:R-:W-:Y:S02]  /*9290*/  LEA R11, R10, R5, 0x18 ;  /* 0x000000050a0b7211 */ /* 0x001fe400078ec0ff */
[----:B------:R-:W-:Y:S01]  /*92a0*/  SHF.L.U32 R5, R3, 0x1f, RZ ;  /* 0x0000001f03057819 */ /* 0x000fe200000006ff */
[----:B------:R-:W0:Y:S02]  /*92b0*/  @!P2 LDC R10, c[0x0][0x500] ;  /* 0x00014000ff0aab82 */ /* 0x000e240000000800 */
[----:B------:R-:W-:-:S04]  /*92c0*/  IMAD R12, R4, 0x8, R11 ;  /* 0x00000008040c7824 */ /* 0x000fc800078e020b */
[----:B------:R-:W1:Y:S02]  /*92d0*/  SYNCS.PHASECHK.TRANS64.TRYWAIT P1, [R12+URZ+0x18], R5 ;  /* 0x000018050c0075a7 */ /* 0x000e64000802017f */
[----:B-1----:R-:W-:Y:S05]  /*92e0*/  @!P1 BRA `(.L_x_123) ;  /* 0x0000001000249947 */ /* 0x002fea0003800000 */
.L_x_144:
[----:B-1----:R-:W-:Y:S01]  /*92f0*/  PRMT R5, R6, 0x9910, RZ ;  /* 0x0000991006057816 */ /* 0x002fe200000000ff */
[----:B0-----:R0:W-:Y:S03]  /*9300*/  @!P2 SYNCS.ARRIVE.TRANS64 RZ, [R12+URZ], R10 ;  /* 0x0000000a0cffa9a7 */ /* 0x0011e6000800003f */
[----:B------:R-:W-:-:S13]  /*9310*/  ISETP.NE.AND P1, PT, R5, 0x2, PT ;  /* 0x000000020500780c */ /* 0x000fda0003f25270 */
[----:B0-----:R-:W-:Y:S05]  /*9320*/  @P1 BRA `(.L_x_124) ;  /* 0x0000000000041947 */ /* 0x001fea0003800000 */
[----:B------:R-:W-:Y:S01]  /*9330*/  BPT.TRAP 0x1 ;  /* 0x000000040000795c */ /* 0x000fe20000300000 */
.L_x_124:
[----:B------:R-:W-:Y:S05]  /*9340*/  @P0 BRA `(.L_x_125) ;  /* 0x0000000000040947 */ /* 0x000fea0003800000 */
[----:B------:R-:W-:Y:S01]  /*9350*/  BPT.TRAP 0x1 ;  /* 0x000000040000795c */ /* 0x000fe20000300000 */
.L_x_125:
[C---:B------:R-:W-:Y:S01]  /*9360*/  IMAD R5, R4.reuse, 0x8, R9 ;  /* 0x0000000804057824 */ /* 0x040fe200078e0209 */
[----:B------:R-:W-:Y:S01]  /*9370*/  R2UR UR10, R13 ;  /* 0x000000000d0a72ca */ /* 0x000fe200000e0000 */
[--C-:B------:R-:W-:Y:S01]  /*9380*/  IMAD R10, R4, 0x8000, R11.reuse ;  /* 0x00008000040a7824 */ /* 0x100fe200078e020b */
[----:B------:R-:W-:Y:S01]  /*9390*/  R2UR UR9, R12 ;  /* 0x000000000c0972ca */ /* 0x000fe200000e0000 */
[----:B------:R-:W-:Y:S01]  /*93a0*/  IMAD R5, R5, 0xa00, RZ ;  /* 0x00000a0005057824 */ /* 0x000fe200078e02ff */
[----:B------:R-:W-:Y:S01]  /*93b0*/  R2UR UR11, R19 ;  /* 0x00000000130b72ca */ /* 0x000fe200000e0000 */
[----:B------:R-:W-:Y:S01]  /*93c0*/  UIADD3 UR14, UP0, UR22, 0xf0, URZ ;  /* 0x000000f0160e7890 */ /* 0x000fe2000ff1e03f */
[----:B------:R-:W-:Y:S01]  /*93d0*/  R2UR UR40, R10 ;  /* 0x000000000a2872ca */ /* 0x000fe200000e0000 */
[----:B------:R-:W-:Y:S01]  /*93e0*/  IMAD R5, R5, 0x2, R11 ;  /* 0x0000000205057824 */ /* 0x000fe200078e020b */
[----:B------:R-:W-:Y:S01]  /*93f0*/  R2UR UR12, R2 ;  /* 0x00000000020c72ca */ /* 0x000fe200000e0000 */
[----:B------:R-:W-:Y:S01]  /*9400*/  UIADD3.X UR15, URZ, UR23, URZ, UP0, !UPT ;  /* 0x000000173f0f7290 */ /* 0x000fe200087fe43f */
[----:B------:R-:W-:Y:S01]  /*9410*/  R2UR UR35, R22 ;  /* 0x00000000162372ca */ /* 0x000fe200000e0000 */
[----:B------:R-:W-:Y:S01]  /*9420*/  VIADD R14, R14, 0xffffffff ;  /* 0xffffffff0e0e7836 */ /* 0x000fe20000000000 */
[----:B------:R-:W-:Y:S01]  /*9430*/  R2UR UR18, R5 ;  /* 0x00000000051272ca */ /* 0x000fe200000e0000 */
[----:B------:R-:W-:Y:S01]  /*9440*/  UIADD3 UR4, UP1, UR22, 0x1f0, URZ ;  /* 0x000001f016047890 */ /* 0x000fe2000ff3e03f */
[----:B------:R-:W-:Y:S01]  /*9450*/  VIADD R4, R4, 0x1 ;  /* 0x0000000104047836 */ /* 0x000fe20000000000 */
[----:B------:R-:W-:Y:S01]  /*9460*/  UIADD3 UR58, UR10, 0x40, URZ ;  /* 0x000000400a3a7890 */ /* 0x000fe2000fffe03f */
[----:B------:R-:W-:Y:S01]  /*9470*/  ISETP.GT.AND P3, PT, R14, 0x1, PT ;  /* 0x000000010e00780c */ /* 0x000fe20003f64270 */
[----:B------:R-:W-:Y:S01]  /*9480*/  UIADD3 UR50, UR10, 0x80, URZ ;  /* 0x000000800a327890 */ /* 0x000fe2000fffe03f */
[----:B------:R-:W-:Y:S01]  /*9490*/  VIADD R13, R13, 0x100 ;  /* 0x000001000d0d7836 */ /* 0x000fe20000000000 */
[----:B------:R-:W-:Y:S01]  /*94a0*/  UIADD3 UR8, UR40, 0x100, URZ ;  /* 0x0000010028087890 */ /* 0x000fe2000fffe03f */
[----:B------:R-:W-:Y:S01]  /*94b0*/  ISETP.NE.AND P1, PT, R4, 0x3, PT ;  /* 0x000000030400780c */ /* 0x000fe20003f25270 */
[----:B------:R-:W-:-:S02]  /*94c0*/  UIADD3 UR56, UR40, 0x2100, URZ ;  /* 0x0000210028387890 */ /* 0x000fc4000fffe03f */
[----:B------:R-:W-:Y:S01]  /*94d0*/  UIADD3 UR48, UR40, 0x4100, URZ ;  /* 0x0000410028307890 */ /* 0x000fe2000fffe03f */
[----:B------:R-:W-:Y:S01]  /*94e0*/  SEL R10, RZ, 0x1, P1 ;  /* 0x00000001ff0a7807 */ /* 0x000fe20000800000 */
[----:B------:R-:W-:Y:S01]  /*94f0*/  UIADD3 UR42, UR10, 0xc0, URZ ;  /* 0x000000c00a2a7890 */ /* 0x000fe2000fffe03f */
[----:B------:R-:W-:Y:S01]  /*9500*/  SEL R4, R4, RZ, P1 ;  /* 0x000000ff04047207 */ /* 0x000fe20000800000 */
[----:B------:R-:W-:Y:S01]  /*9510*/  UIADD3 UR40, UR40, 0x6100, URZ ;  /* 0x0000610028287890 */ /* 0x000fe2000fffe03f */
[----:B------:R-:W-:Y:S01]  /*9520*/  LOP3.LUT R3, R3, R10, RZ, 0x3c, !PT ;  /* 0x0000000a03037212 */ /* 0x000fe200078e3cff */
[----:B------:R-:W-:Y:S01]  /*9530*/  UMOV UR6, 0x0 ;  /* 0x0000000000067882 */ /* 0x000fe20000000000 */
[----:B------:R-:W-:Y:S01]  /*9540*/  UMOV UR7, 0x10000000 ;  /* 0x1000000000077882 */ /* 0x000fe20000000000 */
[----:B------:R-:W-:Y:S01]  /*9550*/  UIADD3.X UR5, URZ, UR23, URZ, UP1, !UPT ;  /* 0x000000173f057290 */ /* 0x000fe20008ffe43f */
[----:B------:R0:W-:Y:S01]  /*9560*/  UTMALDG.3D [UR8], [UR14], desc[UR6] ;  /* 0x000006080e0075b4 */ /* 0x0001e20008011000 */
[----:B------:R-:W-:-:S02]  /*9570*/  UIADD3 UR32, UR18, 0x18100, URZ ;  /* 0x0001810012207890 */ /* 0x000fc4000fffe03f */
[----:B------:R-:W-:Y:S02]  /*9580*/  UIADD3 UR24, UR18, 0x1a900, URZ ;  /* 0x0001a90012187890 */ /* 0x000fe4000fffe03f */
[----:B------:R-:W-:Y:S01]  /*9590*/  UIADD3 UR16, UR18, 0x1d100, URZ ;  /* 0x0001d10012107890 */ /* 0x000fe2000fffe03f */
[----:B------:R-:W-:Y:S01]  /*95a0*/  UMOV UR57, UR9 ;  /* 0x0000000900397c82 */ /* 0x000fe20008000000 */
        /* <DEDUP_REMOVED lines=8> */
[----:B------:R1:W-:Y:S01]  /*9630*/  UTMALDG.3D [UR56], [UR14], desc[UR6] ;  /* 0x000006380e0075b4 */ /* 0x0003e20008011000 */
[----:B------:R-:W-:Y:S01]  /*9640*/  UMOV UR31, 0x30000 ;  /* 0x00030000001f7882 */ /* 0x000fe20000000000 */
[----:B------:R-:W-:Y:S01]  /*9650*/  UMOV UR33, UR9 ;  /* 0x0000000900217c82 */ /* 0x000fe20008000000 */
[----:B------:R-:W-:Y:S01]  /*9660*/  UMOV UR34, UR10 ;  /* 0x0000000a00227c82 */ /* 0x000fe20008000000 */
[----:B------:R-:W-:Y:S01]  /*9670*/  UMOV UR36, UR12 ;  /* 0x0000000c00247c82 */ /* 0x000fe20008000000 */
[----:B------:R-:W-:Y:S01]  /*9680*/  UMOV UR25, UR9 ;  /* 0x0000000900197c82 */ /* 0x000fe20008000000 */
[----:B------:R-:W-:Y:S01]  /*9690*/  UMOV UR27, UR35 ;  /* 0x00000023001b7c82 */ /* 0x000fe20008000000 */
[----:B------:R-:W-:Y:S01]  /*96a0*/  UMOV UR28, UR12 ;  /* 0x0000000c001c7c82 */ /* 0x000fe20008000000 */
[----:B0-----:R-:W-:Y:S01]  /*96b0*/  UIADD3 UR8, UR18, 0x1f900, URZ ;  /* 0x0001f90012087890 */ /* 0x001fe2000fffe03f */
[----:B------:R1:W-:Y:S01]  /*96c0*/  UTMALDG.3D [UR48], [UR14], desc[UR6] ;  /* 0x000006300e0075b4 */ /* 0x0003e20008011000 */
        /* <DEDUP_REMOVED lines=8> */
[----:B------:R1:W-:Y:S01]  /*9750*/  UTMALDG.3D.MULTICAST [UR32], [UR4], UR31, desc[UR6] ;  /* 0x00000620040073b4 */ /* 0x0003e2000801181f */
[----:B------:R1:W-:Y:S01]  /*9760*/  UTMALDG.3D.MULTICAST [UR24], [UR4], UR31, desc[UR6] ;  /* 0x00000618040073b4 */ /* 0x0003e2000801181f */
[----:B------:R1:W-:Y:S01]  /*9770*/  UTMALDG.3D.MULTICAST [UR16], [UR4], UR31, desc[UR6] ;  /* 0x00000610040073b4 */ /* 0x0003e2000801181f */
[----:B------:R1:W-:Y:S02]  /*9780*/  UTMALDG.3D.MULTICAST [UR8], [UR4], UR31, desc[UR6] ;  /* 0x00000608040073b4 */ /* 0x0003e4000801181f */
[----:B-1----:R-:W-:Y:S05]  /*9790*/  @P3 BRA `(.L_x_126) ;  /* 0xfffffff800b43947 */ /* 0x002fea000383ffff */
.L_x_122:
[----:B------:R-:W-:Y:S05]  /*97a0*/  BSYNC B1 ;  /* 0x0000000000017941 */ /* 0x000fea0003800000 */
.L_x_121:
[----:B------:R-:W2:Y:S01]  /*97b0*/  LDL.64 R10, [R1] ;  /* 0x00000000010a7983 */ /* 0x000ea20000100a00 */
[----:B------:R-:W-:Y:S01]  /*97c0*/  LOP3.LUT P4, RZ, R8, 0xff, RZ, 0xc0, !PT ;  /* 0x000000ff08ff7812 */ /* 0x000fe2000788c0ff */
[----:B------:R-:W-:Y:S01]  /*97d0*/  VIADD R4, R7, UR37 ;  /* 0x0000002507047c36 */ /* 0x000fe20008000000 */
[----:B------:R-:W-:Y:S01]  /*97e0*/  ULDC.64 UR4, c[0x0][0x650] ;  /* 0x0001940000047ab9 */ /* 0x000fe20000000a00 */
[----:B------:R-:W-:Y:S01]  /*97f0*/  IMAD.U32 R7, RZ, RZ, UR37 ;  /* 0x00000025ff077e24 */ /* 0x000fe2000f8e00ff */
[----:B------:R-:W-:Y:S01]  /*9800*/  UISETP.GE.U32.AND UP0, UPT, UR37, 0x3, UPT ;  /* 0x000000032500788c */ /* 0x000fe2000bf06070 */
[----:B------:R-:W-:Y:S01]  /*9810*/  BSSY B1, `(.L_x_127) ;  /* 0x000006f000017945 */ /* 0x000fe20003800000 */
[----:B------:R-:W-:Y:S01]  /*9820*/  ISETP.GT.U32.AND P1, PT, R4, 0x2, PT ;  /* 0x000000020400780c */ /* 0x000fe20003f24070 */
[----:B------:R-:W-:Y:S01]  /*9830*/  IMAD.MOV.U32 R19, RZ, RZ, -0x1 ;  /* 0xffffffffff137424 */ /* 0x000fe200078e00ff */
[----:B------:R-:W-:Y:S01]  /*9840*/  PRMT R8, RZ, 0x7610, R8 ;  /* 0x00007610ff087816 */ /* 0x000fe20000000008 */
[----:B------:R-:W-:Y:S01]  /*9850*/  IMAD.MOV.U32 R22, RZ, RZ, -0x1 ;  /* 0xffffffffff167424 */ /* 0x000fe200078e00ff */
[----:B------:R-:W-:-:S02]  /*9860*/  ISETP.LT.U32.AND P1, PT, R7, 0x3, P1 ;  /* 0x000000030700780c */ /* 0x000fc40000f21070 */
[----:B------:R-:W-:Y:S01]  /*9870*/  PLOP3.LUT P3, PT, PT, PT, UP0, 0x80, 0x0 ;  /* 0x000000000000781c */ /* 0x000fe20003f6f008 */
[----:B------:R-:W0:Y:S01]  /*9880*/  @P4 S2R R3, SR_CgaCtaId ;  /* 0x0000000000034919 */ /* 0x000e220000008800 */
[----:B------:R-:W-:-:S04]  /*9890*/  @P4 MOV R2, 0x400 ;  /* 0x0000040000024802 */ /* 0x000fc80000000f00 */
[----:B0-----:R-:W-:Y:S01]  /*98a0*/  @P4 LEA R5, R3, R2, 0x18 ;  /* 0x0000000203054211 */ /* 0x001fe200078ec0ff */
[----:B------:R-:W-:-:S03]  /*98b0*/  IMAD.WIDE.U32 R2, R4, -0x55555555, RZ ;  /* 0xaaaaaaab04027825 */ /* 0x000fc600078e00ff */
[----:B------:R0:W-:Y:S01]  /*98c0*/  @P4 SYNCS.ARRIVE.TRANS64.A1T0 RZ, [R5+URZ+0x68], RZ ;  /* 0x000068ff05ff49a7 */ /* 0x0001e2000810003f */
[----:B------:R-:W-:Y:S01]  /*98d0*/  IMAD.MOV.U32 R2, RZ, RZ, -0x1 ;  /* 0xffffffffff027424 */ /* 0x000fe200078e00ff */
[----:B0-----:R-:W-:Y:S02]  /*98e0*/  SHF.R.U32.HI R5, RZ, 0x1, R3 ;  /* 0x00000001ff057819 */ /* 0x001fe40000011603 */
[----:B------:R-:W-:-:S03]  /*98f0*/  SEL R3, RZ, 0x1, !P1 ;  /* 0x00000001ff037807 */ /* 0x000fc60004800000 */
[----:B------:R-:W-:Y:S01]  /*9900*/  IMAD R7, R5, -0x3, R4 ;  /* 0xfffffffd05077824 */ /* 0x000fe200078e0204 */
[----:B------:R-:W-:Y:S02]  /*9910*/  LOP3.LUT R0, R0, R3, RZ, 0x3c, !PT ;  /* 0x0000000300007212 */ /* 0x000fe400078e3cff */
[----:B------:R-:W-:Y:S02]  /*9920*/  PRMT R3, RZ, 0x7610, R3 ;  /* 0x00007610ff037816 */ /* 0x000fe40000000003 */
[----:B------:R-:W-:Y:S02]  /*9930*/  @P3 LOP3.LUT R0, R0, 0x1, R5, 0x78, !PT ;  /* 0x0000000100003812 */ /* 0x000fe400078e7805 */
[----:B--2---:R-:W-:-:S04]  /*9940*/  IADD3 R18, P4, R18, R10, RZ ;  /* 0x0000000a12127210 */ /* 0x004fc80007f9e0ff */
[----:B------:R-:W-:Y:S01]  /*9950*/  ISETP.GE.U32.AND P1, PT, R18, UR4, PT ;  /* 0x0000000412007c0c */ /* 0x000fe2000bf26070 */
[----:B------:R-:W-:-:S05]  /*9960*/  IMAD.X R17, R17, 0x1, R23, P4 ;  /* 0x0000000111117824 */ /* 0x000fca00020e0617 */
[----:B------:R-:W-:-:S13]  /*9970*/  ISETP.GE.U32.AND.EX P1, PT, R17, UR5, PT, P1 ;  /* 0x0000000511007c0c */ /* 0x000fda000bf26110 */
[----:B------:R-:W-:Y:S05]  /*9980*/  @P1 BRA `(.L_x_128) ;  /* 0x00000004005c1947 */ /* 0x000fea0003800000 */
[----:B------:R-:W0:Y:S01]  /*9990*/  S2R R12, SR_CTAID.X ;  /* 0x00000000000c7919 */ /* 0x000e220000002500 */
[----:B------:R-:W-:Y:S01]  /*99a0*/  ULDC.64 UR4, c[0x0][0x628] ;  /* 0x00018a0000047ab9 */ /* 0x000fe20000000a00 */
[----:B------:R-:W1:Y:S01]  /*99b0*/  LDC R13, c[0x0][0x144] ;  /* 0x00005100ff0d7b82 */ /* 0x000e620000000800 */
[----:B------:R-:W-:Y:S01]  /*99c0*/  ISETP.NE.U32.AND P1, PT, RZ, UR4, PT ;  /* 0x00000004ff007c0c */ /* 0x000fe2000bf25070 */
[----:B------:R-:W2:Y:S01]  /*99d0*/  S2R R10, SR_CTAID.Y ;  /* 0x00000000000a7919 */ /* 0x000ea20000002600 */
[----:B------:R-:W-:Y:S01]  /*99e0*/  ULDC UR7, c[0x0][0x630] ;  /* 0x00018c0000077ab9 */ /* 0x000fe20000000800 */
[----:B------:R-:W-:Y:S01]  /*99f0*/  ULDC UR8, c[0x0][0x150] ;  /* 0x0000540000087ab9 */ /* 0x000fe20000000800 */
[----:B------:R-:W-:Y:S01]  /*9a00*/  ISETP.NE.AND.EX P1, PT, RZ, UR5, PT, P1 ;  /* 0x00000005ff007c0c */ /* 0x000fe2000bf25310 */
[----:B------:R-:W-:Y:S02]  /*9a10*/  IMAD.MOV.U32 R2, RZ, RZ, R18 ;  /* 0x000000ffff027224 */ /* 0x000fe400078e0012 */
[----:B------:R-:W-:Y:S01]  /*9a20*/  IMAD.MOV.U32 R3, RZ, RZ, R17 ;  /* 0x000000ffff037224 */ /* 0x000fe200078e0011 */
[----:B0-----:R-:W-:-:S09]  /*9a30*/  I2FP.F32.U32 R14, R12 ;  /* 0x0000000c000e7245 */ /* 0x001fd20000201000 */
[----:B------:R-:W-:Y:S05]  /*9a40*/  @!P1 BRA `(.L_x_129) ;  /* 0x0000000000289947 */ /* 0x000fea0003800000 */
[----:B------:R-:W-:Y:S02]  /*9a50*/  ULDC UR6, c[0x0][0x634] ;  /* 0x00018d0000067ab9 */ /* 0x000fe40000000800 */
[----:B------:R-:W-:-:S05]  /*9a60*/  IADD3 R3, P1, R18, UR6, RZ ;  /* 0x0000000612037c10 */ /* 0x000fca000ff3e0ff */
[----:B------:R-:W-:-:S04]  /*9a70*/  IMAD.X R11, RZ, RZ, R17, P1 ;  /* 0x000000ffff0b7224 */ /* 0x000fc800008e0611 */
[----:B------:R-:W-:-:S04]  /*9a80*/  IMAD.WIDE.U32 R4, R11, UR4, RZ ;  /* 0x000000040b047c25 */ /* 0x000fc8000f8e00ff */
[----:B------:R-:W-:-:S04]  /*9a90*/  IMAD.WIDE.U32 R4, P1, R3, UR5, R4 ;  /* 0x0000000503047c25 */ /* 0x000fc8000f820004 */
[----:B------:R-:W-:-:S04]  /*9aa0*/  IMAD.WIDE.U32 R2, R3, UR4, RZ ;  /* 0x0000000403027c25 */ /* 0x000fc8000f8e00ff */
[----:B------:R-:W-:Y:S01]  /*9ab0*/  IMAD.MOV.U32 R2, RZ, RZ, R5 ;  /* 0x000000ffff027224 */ /* 0x000fe200078e0005 */
[----:B------:R-:W-:Y:S01]  /*9ac0*/  IADD3 RZ, P3, R3, R4, RZ ;  /* 0x0000000403ff7210 */ /* 0x000fe20007f7e0ff */
[----:B------:R-:W-:-:S04]  /*9ad0*/  IMAD.X R3, RZ, RZ, RZ, P1 ;  /* 0x000000ffff037224 */ /* 0x000fc800008e06ff */
[----:B------:R-:W-:-:S08]  /*9ae0*/  IMAD.WIDE.U32.X R2, R11, UR5, R2, P3 ;  /* 0x000000050b027c25 */ /* 0x000fd000098e0402 */
.L_x_129:
[----:B------:R-:W-:Y:S01]  /*9af0*/  FMUL R14, R14, UR8 ;  /* 0x000000080e0e7c20 */ /* 0x000fe20008400000 */
[--C-:B------:R-:W-:Y:S01]  /*9b00*/  SHF.R.U64 R11, R2, UR7, R3.reuse ;  /* 0x00000007020b7c19 */ /* 0x100fe20008001203 */
[----:B------:R-:W-:Y:S01]  /*9b10*/  ULDC.64 UR4, c[0x0][0x620] ;  /* 0x0001880000047ab9 */ /* 0x000fe20000000a00 */
[----:B------:R-:W-:Y:S01]  /*9b20*/  SHF.R.U32.HI R2, RZ, UR7, R3 ;  /* 0x00000007ff027c19 */ /* 0x000fe20008011603 */
[----:B------:R-:W-:Y:S01]  /*9b30*/  IMAD.MOV.U32 R3, RZ, RZ, R17 ;  /* 0x000000ffff037224 */ /* 0x000fe200078e0011 */
[----:B------:R-:W-:Y:S01]  /*9b40*/  IADD3 R15, P1, RZ, -R11, RZ ;  /* 0x8000000bff0f7210 */ /* 0x000fe20007f3e0ff */
[----:B------:R-:W0:Y:S01]  /*9b50*/  F2I.U32.TRUNC.NTZ R14, R14 ;  /* 0x0000000e000e7305 */ /* 0x000e22000020f000 */
[----:B------:R-:W-:-:S03]  /*9b60*/  ULDC.64 UR6, c[0x0][0x640] ;  /* 0x0001900000067ab9 */ /* 0x000fc60000000a00 */
[----:B------:R-:W-:Y:S01]  /*9b70*/  IMAD.X R2, RZ, RZ, ~R2, P1 ;  /* 0x000000ffff027224 */ /* 0x000fe200008e0e02 */
[----:B------:R-:W-:-:S03]  /*9b80*/  ISETP.NE.U32.AND P1, PT, RZ, UR6, PT ;  /* 0x00000006ff007c0c */ /* 0x000fc6000bf25070 */
[----:B------:R-:W-:Y:S01]  /*9b90*/  IMAD R2, R2, UR4, RZ ;  /* 0x0000000402027c24 */ /* 0x000fe2000f8e02ff */
[----:B------:R-:W-:-:S03]  /*9ba0*/  ISETP.NE.AND.EX P1, PT, RZ, UR7, PT, P1 ;  /* 0x00000007ff007c0c */ /* 0x000fc6000bf25310 */
[C---:B------:R-:W-:Y:S01]  /*9bb0*/  IMAD R5, R15.reuse, UR5, R2 ;  /* 0x000000050f057c24 */ /* 0x040fe2000f8e0202 */
[----:B------:R-:W-:Y:S01]  /*9bc0*/  ULDC UR5, c[0x0][0x154] ;  /* 0x0000550000057ab9 */ /* 0x000fe20000000800 */
[----:B------:R-:W-:Y:S02]  /*9bd0*/  IMAD.MOV.U32 R2, RZ, RZ, R18 ;  /* 0x000000ffff027224 */ /* 0x000fe400078e0012 */
[----:B0-----:R-:W-:Y:S02]  /*9be0*/  IMAD.MOV R4, RZ, RZ, -R14 ;  /* 0x000000ffff047224 */ /* 0x001fe400078e0a0e */
[----:B------:R-:W-:Y:S01]  /*9bf0*/  IMAD.WIDE.U32 R2, R15, UR4, R2 ;  /* 0x000000040f027c25 */ /* 0x000fe2000f8e0002 */
[----:B------:R-:W-:-:S03]  /*9c00*/  ULDC UR4, c[0x0][0x618] ;  /* 0x0001860000047ab9 */ /* 0x000fc60000000800 */
[----:B-1----:R-:W-:Y:S01]  /*9c10*/  IMAD R12, R13, R4, R12 ;  /* 0x000000040d0c7224 */ /* 0x002fe200078e020c */
[----:B--2---:R-:W-:Y:S01]  /*9c20*/  I2FP.F32.U32 R4, R10 ;  /* 0x0000000a00047245 */ /* 0x004fe20000201000 */
[----:B------:R-:W0:Y:S01]  /*9c30*/  LDC R13, c[0x0][0x148] ;  /* 0x00005200ff0d7b82 */ /* 0x000e220000000800 */
[----:B------:R-:W-:-:S03]  /*9c40*/  IMAD.IADD R3, R3, 0x1, R5 ;  /* 0x0000000103037824 */ /* 0x000fc600078e0205 */
[----:B------:R-:W-:Y:S02]  /*9c50*/  FMUL R4, R4, UR5 ;  /* 0x0000000504047c20 */ /* 0x000fe40008400000 */
[--C-:B------:R-:W-:Y:S02]  /*9c60*/  SHF.R.U64 R14, R2, UR4, R3.reuse ;  /* 0x00000004020e7c19 */ /* 0x100fe40008001203 */
[----:B------:R-:W-:Y:S01]  /*9c70*/  SHF.R.U32.HI R3, RZ, UR4, R3 ;  /* 0x00000004ff037c19 */ /* 0x000fe20008011603 */
[----:B------:R1:W2:Y:S01]  /*9c80*/  F2I.U32.TRUNC.NTZ R20, R4 ;  /* 0x0000000400147305 */ /* 0x0002a2000020f000 */
[----:B------:R-:W-:Y:S02]  /*9c90*/  ULDC UR4, c[0x0][0x608] ;  /* 0x0001820000047ab9 */ /* 0x000fe40000000800 */
[--C-:B------:R-:W-:Y:S02]  /*9ca0*/  SHF.R.U64 R19, R14, UR4, R3.reuse ;  /* 0x000000040e137c19 */ /* 0x100fe40008001203 */
[----:B------:R-:W-:Y:S01]  /*9cb0*/  SHF.R.U32.HI R2, RZ, UR4, R3 ;  /* 0x00000004ff027c19 */ /* 0x000fe20008011603 */
[----:B------:R-:W-:-:S03]  /*9cc0*/  ULDC UR4, c[0x0][0x658] ;  /* 0x0001960000047ab9 */ /* 0x000fc60000000800 */
[--C-:B------:R-:W-:Y:S02]  /*9cd0*/  SHF.R.U64 R15, R19, UR4, R2.reuse ;  /* 0x00000004130f7c19 */ /* 0x100fe40008001202 */
[----:B------:R-:W-:-:S03]  /*9ce0*/  SHF.R.U32.HI R21, RZ, UR4, R2 ;  /* 0x00000004ff157c19 */ /* 0x000fc60008011602 */
[----:B------:R-:W-:Y:S02]  /*9cf0*/  IMAD.MOV.U32 R2, RZ, RZ, R15 ;  /* 0x000000ffff027224 */ /* 0x000fe400078e000f */
[----:B------:R-:W-:Y:S01]  /*9d00*/  IMAD.MOV.U32 R3, RZ, RZ, R21 ;  /* 0x000000ffff037224 */ /* 0x000fe200078e0015 */
[----:B-12---:R-:W-:Y:S06]  /*9d10*/  @!P1 BRA `(.L_x_130) ;  /* 0x0000000000289947 */ /* 0x006fec0003800000 */
        /* <DEDUP_REMOVED lines=10> */
.L_x_130:
[----:B------:R-:W1:Y:S01]  /*9dc0*/  LDC R4, c[0x0][0x65c] ;  /* 0x00019700ff047b82 */ /* 0x000e620000000800 */
[----:B------:R-:W-:Y:S01]  /*9dd0*/  ULDC UR4, c[0x0][0x648] ;  /* 0x0001920000047ab9 */ /* 0x000fe20000000800 */
[----:B------:R-:W-:Y:S01]  /*9de0*/  LOP3.LUT R19, R19, UR29, RZ, 0xc0, !PT ;  /* 0x0000001d13137c12 */ /* 0x000fe2000f8ec0ff */
[----:B------:R-:W-:Y:S01]  /*9df0*/  IMAD.MOV R20, RZ, RZ, -R20 ;  /* 0x000000ffff147224 */ /* 0x000fe200078e0a14 */
[----:B------:R-:W-:Y:S01]  /*9e00*/  SHF.R.U64 R2, R2, UR4, R3 ;  /* 0x0000000402027c19 */ /* 0x000fe20008001203 */
[----:B------:R-:W-:Y:S01]  /*9e10*/  ULDC UR4, c[0x0][0x638] ;  /* 0x00018e0000047ab9 */ /* 0x000fe20000000800 */
[----:B------:R-:W-:Y:S01]  /*9e20*/  LOP3.LUT R14, R14, UR13, RZ, 0xc0, !PT ;  /* 0x0000000d0e0e7c12 */ /* 0x000fe2000f8ec0ff */
[----:B------:R-:W-:Y:S01]  /*9e30*/  ULDC UR5, c[0x0][0x610] ;  /* 0x0001840000057ab9 */ /* 0x000fe20000000800 */
[----:B------:R-:W-:Y:S02]  /*9e40*/  IMAD.MOV.U32 R3, RZ, RZ, 0x1 ;  /* 0x00000001ff037424 */ /* 0x000fe400078e00ff */
[----:B------:R-:W-:Y:S01]  /*9e50*/  IMAD R19, R2, UR21, R19 ;  /* 0x0000001502137c24 */ /* 0x000fe2000f8e0213 */
[----:B-1----:R-:W-:Y:S01]  /*9e60*/  ISETP.NE.AND P1, PT, R4, 0x1, PT ;  /* 0x000000010400780c */ /* 0x002fe20003f25270 */
[----:B------:R-:W-:-:S02]  /*9e70*/  IMAD.MOV R4, RZ, RZ, -R2 ;  /* 0x000000ffff047224 */ /* 0x000fc400078e0a02 */
[----:B------:R-:W-:Y:S02]  /*9e80*/  IMAD.MOV.U32 R2, RZ, RZ, R11 ;  /* 0x000000ffff027224 */ /* 0x000fe400078e000b */
[----:B------:R-:W-:Y:S01]  /*9e90*/  IMAD R15, R4, UR4, R15 ;  /* 0x00000004040f7c24 */ /* 0x000fe2000f8e020f */
[----:B------:R-:W-:-:S03]  /*9ea0*/  ULDC UR4, c[0x0][0x600] ;  /* 0x0001800000047ab9 */ /* 0x000fc60000000800 */
[----:B------:R-:W-:-:S04]  /*9eb0*/  IMAD R15, R15, UR4, R14 ;  /* 0x000000040f0f7c24 */ /* 0x000fc8000f8e020e */
[----:B0-----:R-:W-:-:S04]  /*9ec0*/  @P1 IMAD R12, R13, R20, R10 ;  /* 0x000000140d0c1224 */ /* 0x001fc800078e020a */
[----:B------:R-:W-:-:S05]  /*9ed0*/  IMAD R12, R19, UR5, R12 ;  /* 0x00000005130c7c24 */ /* 0x000fca000f8e020c */
[----:B------:R-:W-:Y:S02]  /*9ee0*/  SEL R22, R15, R12, !P1 ;  /* 0x0000000c0f167207 */ /* 0x000fe40004800000 */
[----:B------:R-:W-:-:S07]  /*9ef0*/  SEL R19, R12, R15, !P1 ;  /* 0x0000000f0c137207 */ /* 0x000fce0004800000 */
.L_x_128:
[----:B------:R-:W-:Y:S05]  /*9f00*/  BSYNC B1 ;  /* 0x0000000000017941 */ /* 0x000fea0003800000 */
.L_x_127:
[----:B------:R-:W-:-:S13]  /*9f10*/  LOP3.LUT P1, RZ, R3, 0xff, RZ, 0xc0, !PT ;  /* 0x000000ff03ff7812 */ /* 0x000fda000782c0ff */
[----:B------:R-:W-:Y:S05]  /*9f20*/  @P1 BRA `(.L_x_131) ;  /* 0xfffffff000981947 */ /* 0x000fea000383ffff */
[----:B------:R-:W-:Y:S05]  /*9f30*/  BSYNC B0 ;  /* 0x0000000000007941 */ /* 0x000fea0003800000 */
.L_x_119:
[----:B------:R-:W-:-:S03]  /*9f40*/  UMOV UR4, 0xffffffff ;  /* 0xffffffff00047882 */ /* 0x000fc60000000000 */
[----:B------:R-:W-:Y:S05]  /*9f50*/  BRA.DIV UR4, `(.L_x_132) ;  /* 0x00000006041c7947 */ /* 0x000fea000b800000 */
[----:B------:R-:W-:-:S13]  /*9f60*/  ELECT P6, URZ, PT ;  /* 0x00000000003f782f */ /* 0x000fda00038c0000 */
.L_x_147:
[----:B------:R-:W-:Y:S04]  /*9f70*/  BSSY B0, `(.L_x_133) ;  /* 0x0000022000007945 */ /* 0x000fe80003800000 */
[----:B------:R-:W-:Y:S05]  /*9f80*/  @!P6 BRA `(.L_x_134) ;  /* 0x000000000080e947 */ /* 0x000fea0003800000 */
[----:B------:R-:W-:-:S04]  /*9f90*/  LOP3.LUT R16, R16, 0x2, RZ, 0xfc, !PT ;  /* 0x0000000210107812 */ /* 0x000fc800078efcff */
[----:B------:R-:W-:-:S13]  /*9fa0*/  ISETP.NE.AND P0, PT, R16, 0x3, PT ;  /* 0x000000031000780c */ /* 0x000fda0003f05270 */
[----:B------:R-:W-:Y:S05]  /*9fb0*/  @!P0 BRA `(.L_x_135) ;  /* 0x0000000000048947 */ /* 0x000fea0003800000 */
[----:B------:R-:W-:Y:S01]  /*9fc0*/  BPT.TRAP 0x1 ;  /* 0x000000040000795c */ /* 0x000fe20000300000 */
.L_x_135:
[----:B------:R-:W0:Y:S01]  /*9fd0*/  S2R R3, SR_CgaCtaId ;  /* 0x0000000000037919 */ /* 0x000e220000008800 */
[----:B------:R-:W-:Y:S02]  /*9fe0*/  MOV R2, 0x400 ;  /* 0x0000040000027802 */ /* 0x000fe40000000f00 */
[----:B------:R-:W-:Y:S02]  /*9ff0*/  SHF.L.U32 R4, R0, 0x1f, RZ ;  /* 0x0000001f00047819 */ /* 0x000fe400000006ff */
[----:B0-----:R-:W-:-:S05]  /*a000*/  LEA R2, R3, R2, 0x18 ;  /* 0x0000000203027211 */ /* 0x001fca00078ec0ff */
[----:B------:R-:W-:-:S04]  /*a010*/  VIADD R2, R2, 0x18 ;  /* 0x0000001802027836 */ /* 0x000fc80000000000 */
[C---:B------:R-:W-:Y:S02]  /*a020*/  IMAD R9, R7.reuse, 0x8, R2 ;  /* 0x0000000807097824 */ /* 0x040fe400078e0202 */
[----:B------:R-:W-:Y:S02]  /*a030*/  VIADD R7, R7, 0x1 ;  /* 0x0000000107077836 */ /* 0x000fe40000000000 */
[----:B------:R-:W0:Y:S03]  /*a040*/  SYNCS.PHASECHK.TRANS64.TRYWAIT P0, [R9+URZ], R4 ;  /* 0x00000004090075a7 */ /* 0x000e26000800017f */
[----:B------:R-:W-:-:S04]  /*a050*/  ISETP.NE.AND P1, PT, R7, 0x3, PT ;  /* 0x000000030700780c */ /* 0x000fc80003f25270 */
[----:B------:R-:W-:Y:S02]  /*a060*/  SEL R3, RZ, 0x1, P1 ;  /* 0x00000001ff037807 */ /* 0x000fe40000800000 */
[----:B------:R-:W-:Y:S02]  /*a070*/  SEL R7, R7, RZ, P1 ;  /* 0x000000ff07077207 */ /* 0x000fe40000800000 */
[----:B------:R-:W-:-:S03]  /*a080*/  LOP3.LUT R11, R0, R3, RZ, 0x3c, !PT ;  /* 0x00000003000b7212 */ /* 0x000fc600078e3cff */
[----:B------:R-:W-:Y:S01]  /*a090*/  IMAD R6, R7, 0x8, R2 ;  /* 0x0000000807067824 */ /* 0x000fe200078e0202 */
[----:B------:R-:W-:Y:S01]  /*a0a0*/  SHF.L.U32 R5, R11, 0x1f, RZ ;  /* 0x0000001f0b057819 */ /* 0x000fe200000006ff */
[----:B0-----:R-:W-:Y:S06]  /*a0b0*/  @!P0 BRA `(.L_x_136) ;  /* 0x0000000000e48947 */ /* 0x001fec0003800000 */
.L_x_148:
[----:B------:R-:W1:Y:S01]  /*a0c0*/  SYNCS.PHASECHK.TRANS64.TRYWAIT P0, [R6+URZ], R5 ;  /* 0x00000005060075a7 */ /* 0x000e62000800017f */
[----:B------:R-:W-:-:S05]  /*a0d0*/  VIADD R0, R7, 0x1 ;  /* 0x0000000107007836 */ /* 0x000fca0000000000 */
[----:B------:R-:W-:-:S04]  /*a0e0*/  ISETP.NE.AND P1, PT, R0, 0x3, PT ;  /* 0x000000030000780c */ /* 0x000fc80003f25270 */
[----:B0-----:R-:W-:Y:S02]  /*a0f0*/  SEL R4, RZ, 0x1, P1 ;  /* 0x00000001ff047807 */ /* 0x001fe40000800000 */
[----:B------:R-:W-:Y:S02]  /*a100*/  SEL R3, R0, RZ, P1 ;  /* 0x000000ff00037207 */ /* 0x000fe40000800000 */
[----:B------:R-:W-:Y:S01]  /*a110*/  LOP3.LUT R0, R11, R4, RZ, 0x3c, !PT ;  /* 0x000000040b007212 */ /* 0x000fe200078e3cff */
[----:B-1----:R-:W-:Y:S06]  /*a120*/  @!P0 BRA `(.L_x_137) ;  /* 0x0000000000dc8947 */ /* 0x002fec0003800000 */
.L_x_149:
[----:B------:R-:W-:Y:S01]  /*a130*/  IMAD R3, R3, 0x8, R2 ;  /* 0x0000000803037824 */ /* 0x000fe200078e0202 */
[----:B------:R-:W-:-:S07]  /*a140*/  SHF.L.U32 R0, R0, 0x1f, RZ ;  /* 0x0000001f00007819 */ /* 0x000fce00000006ff */
.L_x_138:
[----:B-1----:R1:W2:Y:S02]  /*a150*/  SYNCS.PHASECHK.TRANS64.TRYWAIT P0, [R3+URZ], R0 ;  /* 0x00000000030075a7 */ /* 0x0022a4000800017f */
[----:B--2---:R-:W-:Y:S05]  /*a160*/  @!P0 NANOSLEEP.SYNCS 0x989680 ;  /* 0x009896800000895d */ /* 0x004fea0003900000 */
[----:B------:R-:W2:Y:S02]  /*a170*/  @!P0 SYNCS.PHASECHK.TRANS64 P0, [R3+URZ], R0 ;  /* 0x00000000030085a7 */ /* 0x000ea4000800007f */
[----:B--2---:R-:W-:Y:S05]  /*a180*/  @!P0 BRA `(.L_x_138) ;  /* 0xfffffffc00f08947 */ /* 0x004fea000383ffff */
.L_x_134:
[----:B------:R-:W-:Y:S05]  /*a190*/  BSYNC B0 ;  /* 0x0000000000007941 */ /* 0x000fea0003800000 */
.L_x_133:
[----:B------:R-:W-:Y:S05]  /*a1a0*/  EXIT ;  /* 0x000000000000794d */ /* 0x000fea0003800000 */
.L_x_19:
[----:B-1----:R1:W2:Y:S02]  /*a1b0*/  SYNCS.PHASECHK.TRANS64.TRYWAIT P0, [R73+URZ], R0 ;  /* 0x00000000490075a7 */ /* 0x0022a4000800017f */
[----:B--2---:R-:W-:Y:S05]  /*a1c0*/  @!P0 NANOSLEEP.SYNCS 0x989680 ;  /* 0x009896800000895d */ /* 0x004fea0003900000 */
[----:B------:R-:W2:Y:S02]  /*a1d0*/  @!P0 SYNCS.PHASECHK.TRANS64 P0, [R73+URZ], R0 ;  /* 0x00000000490085a7 */ /* 0x000ea4000800007f */
[----:B--2---:R-:W-:Y:S05]  /*a1e0*/  @!P0 BRA `(.L_x_19) ;  /* 0xfffffffc00f08947 */ /* 0x004fea000383ffff */
[----:B------:R-:W-:Y:S05]  /*a1f0*/  BRA `(.L_x_139) ;  /* 0xffffff7400507947 */ /* 0x000fea000383ffff */
.L_x_24:
[----:B--2---:R2:W3:Y:S02]  /*a200*/  SYNCS.PHASECHK.TRANS64.TRYWAIT P1, [R3+URZ], R0 ;  /* 0x00000000030075a7 */ /* 0x0044e4000802017f */
[----:B---3--:R-:W-:Y:S05]  /*a210*/  @!P1 NANOSLEEP.SYNCS 0x989680 ;  /* 0x009896800000995d */ /* 0x008fea0003900000 */
[----:B------:R-:W3:Y:S02]  /*a220*/  @!P1 SYNCS.PHASECHK.TRANS64 P1, [R3+URZ], R0 ;  /* 0x00000000030095a7 */ /* 0x000ee4000802007f */
[----:B---3--:R-:W-:Y:S05]  /*a230*/  @!P1 BRA `(.L_x_24) ;  /* 0xfffffffc00f09947 */ /* 0x008fea000383ffff */
[----:B------:R-:W-:Y:S05]  /*a240*/  BRA `(.L_x_23) ;  /* 0xffffff7400b47947 */ /* 0x000fea000383ffff */
.L_x_29:
[----:B--2---:R-:W-:-:S04]  /*a250*/  IMAD.U32 R5, RZ, RZ, UR4 ;  /* 0x00000004ff057e24 */ /* 0x004fc8000f8e00ff */
[----:B------:R2:W3:Y:S03]  /*a260*/  SYNCS.PHASECHK.TRANS64.TRYWAIT P1, [R5+URZ], R4 ;  /* 0x00000004050075a7 */ /* 0x0004e6000802017f */
[----:B---3--:R-:W-:Y:S05]  /*a270*/  @!P1 NANOSLEEP.SYNCS 0x989680 ;  /* 0x009896800000995d */ /* 0x008fea0003900000 */
[----:B------:R-:W3:Y:S02]  /*a280*/  @!P1 SYNCS.PHASECHK.TRANS64 P1, [R5+URZ], R4 ;  /* 0x00000004050095a7 */ /* 0x000ee4000802007f */
[----:B---3--:R-:W-:Y:S05]  /*a290*/  @!P1 BRA `(.L_x_29) ;  /* 0xfffffffc00ec9947 */ /* 0x008fea000383ffff */
[----:B------:R-:W-:Y:S05]  /*a2a0*/  BRA `(.L_x_28) ;  /* 0xffffff9400bc7947 */ /* 0x000fea000383ffff */
.L_x_35:
[----:B-1----:R1:W2:Y:S02]  /*a2b0*/  SYNCS.PHASECHK.TRANS64.TRYWAIT P0, [R73+URZ+0x10], R0 ;  /* 0x00001000490075a7 */ /* 0x0022a4000800017f */
[----:B--2---:R-:W-:Y:S05]  /*a2c0*/  @!P0 NANOSLEEP.SYNCS 0x989680 ;  /* 0x009896800000895d */ /* 0x004fea0003900000 */
[----:B------:R-:W2:Y:S02]  /*a2d0*/  @!P0 SYNCS.PHASECHK.TRANS64 P0, [R73+URZ+0x10], R0 ;  /* 0x00001000490085a7 */ /* 0x000ea4000800007f */
[----:B--2---:R-:W-:Y:S05]  /*a2e0*/  @!P0 BRA `(.L_x_35) ;  /* 0xfffffffc00f08947 */ /* 0x004fea000383ffff */
[----:B------:R-:W-:Y:S05]  /*a2f0*/  BRA `(.L_x_140) ;  /* 0xffffffb800587947 */ /* 0x000fea000383ffff */
.L_x_120:
[----:B------:R-:W-:Y:S01]  /*a300*/  BSSY B1, `(.L_x_141) ;  /* 0x0000006000017945 */ /* 0x000fe20003800000 */
[----:B------:R-:W-:-:S07]  /*a310*/  IMAD.MOV.U32 R15, RZ, RZ, -0x1 ;  /* 0xffffffffff0f7424 */ /* 0x000fce00078e00ff */
[----:B-----5:R-:W-:Y:S05]  /*a320*/  WARPSYNC.COLLECTIVE R15, `(.L_x_142) ;  /* 0x000000000f0c7348 */ /* 0x020fea0003c00000 */
[----:B------:R-:W-:Y:S02]  /*a330*/  ELECT P6, UR62, PT ;  /* 0x00000000003e782f */ /* 0x000fe400038c0000 */
[----:B------:R-:W-:Y:S01]  /*a340*/  MOV R14, UR62 ;  /* 0x0000003e000e7c02 */ /* 0x000fe20008000f00 */
[----:B-----5:R-:W-:Y:S10]  /*a350*/  ENDCOLLECTIVE ;  /* 0x000000000000791b */ /* 0x020ff40003800000 */
.L_x_142:
[----:B------:R-:W-:Y:S05]  /*a360*/  BSYNC B1 ;  /* 0x0000000000017941 */ /* 0x000fea0003800000 */
.L_x_141:
[----:B------:R-:W-:Y:S05]  /*a370*/  BRA `(.L_x_143) ;  /* 0xffffffec00907947 */ /* 0x000fea000383ffff */
.L_x_123:
[----:B-1----:R1:W2:Y:S02]  /*a380*/  SYNCS.PHASECHK.TRANS64.TRYWAIT P1, [R12+URZ+0x18], R5 ;  /* 0x000018050c0075a7 */ /* 0x0022a4000802017f */
[----:B--2---:R-:W-:Y:S05]  /*a390*/  @!P1 NANOSLEEP.SYNCS 0x989680 ;  /* 0x009896800000995d */ /* 0x004fea0003900000 */
[----:B------:R-:W2:Y:S02]  /*a3a0*/  @!P1 SYNCS.PHASECHK.TRANS64 P1, [R12+URZ+0x18], R5 ;  /* 0x000018050c0095a7 */ /* 0x000ea4000802007f */
[----:B--2---:R-:W-:Y:S05]  /*a3b0*/  @!P1 BRA `(.L_x_123) ;  /* 0xfffffffc00f09947 */ /* 0x004fea000383ffff */
[----:B------:R-:W-:Y:S05]  /*a3c0*/  BRA `(.L_x_144) ;  /* 0xffffffec00c87947 */ /* 0x000fea000383ffff */
.L_x_132:
[----:B------:R-:W-:Y:S01]  /*a3d0*/  BSSY B0, `(.L_x_145) ;  /* 0x0000006000007945 */ /* 0x000fe20003800000 */
[----:B------:R-:W-:-:S07]  /*a3e0*/  IMAD.MOV.U32 R15, RZ, RZ, -0x1 ;  /* 0xffffffffff0f7424 */ /* 0x000fce00078e00ff */
[----:B-----5:R-:W-:Y:S05]  /*a3f0*/  WARPSYNC.COLLECTIVE R15, `(.L_x_146) ;  /* 0x000000000f0c7348 */ /* 0x020fea0003c00000 */
[----:B------:R-:W-:Y:S02]  /*a400*/  ELECT P6, UR62, PT ;  /* 0x00000000003e782f */ /* 0x000fe400038c0000 */
[----:B------:R-:W-:Y:S01]  /*a410*/  MOV R14, UR62 ;  /* 0x0000003e000e7c02 */ /* 0x000fe20008000f00 */
[----:B-----5:R-:W-:Y:S10]  /*a420*/  ENDCOLLECTIVE ;  /* 0x000000000000791b */ /* 0x020ff40003800000 */
.L_x_146:
[----:B------:R-:W-:Y:S05]  /*a430*/  BSYNC B0 ;  /* 0x0000000000007941 */ /* 0x000fea0003800000 */
.L_x_145:
[----:B------:R-:W-:Y:S05]  /*a440*/  BRA `(.L_x_147) ;  /* 0xfffffff800c87947 */ /* 0x000fea000383ffff */
.L_x_136:
[----:B0-----:R0:W1:Y:S02]  /*a450*/  SYNCS.PHASECHK.TRANS64.TRYWAIT P0, [R9+URZ], R4 ;  /* 0x00000004090075a7 */ /* 0x001064000800017f */
[----:B-1----:R-:W-:Y:S05]  /*a460*/  @!P0 NANOSLEEP.SYNCS 0x989680 ;  /* 0x009896800000895d */ /* 0x002fea0003900000 */
[----:B------:R-:W1:Y:S02]  /*a470*/  @!P0 SYNCS.PHASECHK.TRANS64 P0, [R9+URZ], R4 ;  /* 0x00000004090085a7 */ /* 0x000e64000800007f */
[----:B-1----:R-:W-:Y:S05]  /*a480*/  @!P0 BRA `(.L_x_136) ;  /* 0xfffffffc00f08947 */ /* 0x002fea000383ffff */
[----:B------:R-:W-:Y:S05]  /*a490*/  BRA `(.L_x_148) ;  /* 0xfffffffc00087947 */ /* 0x000fea000383ffff */
.L_x_137:
[----:B0-----:R0:W1:Y:S02]  /*a4a0*/  SYNCS.PHASECHK.TRANS64.TRYWAIT P0, [R6+URZ], R5 ;  /* 0x00000005060075a7 */ /* 0x001064000800017f */
[----:B-1----:R-:W-:Y:S05]  /*a4b0*/  @!P0 NANOSLEEP.SYNCS 0x989680 ;  /* 0x009896800000895d */ /* 0x002fea0003900000 */
[----:B------:R-:W1:Y:S02]  /*a4c0*/  @!P0 SYNCS.PHASECHK.TRANS64 P0, [R6+URZ], R5 ;  /* 0x00000005060085a7 */ /* 0x000e64000800007f */
[----:B-1----:R-:W-:Y:S05]  /*a4d0*/  @!P0 BRA `(.L_x_137) ;  /* 0xfffffffc00f08947 */ /* 0x002fea000383ffff */
[----:B------:R-:W-:Y:S05]  /*a4e0*/  BRA `(.L_x_149) ;  /* 0xfffffffc00107947 */ /* 0x000fea000383ffff */
.L_x_150:
[----:B------:R-:W-:-:S00]  /*a4f0*/  BRA `(.L_x_150) ;  /* 0xfffffffc00fc7947 */ /* 0x000fc0000383ffff */
[----:B------:R-:W-:-:S00]  /*a500*/  NOP ;  /* 0x0000000000007918 */ /* 0x000fc00000000000 */
[----:B------:R-:W-:-:S00]  /*a510*/  NOP ;  /* 0x0000000000007918 */ /* 0x000fc00000000000 */
[----:B------:R-:W-:-:S00]  /*a520*/  NOP ;  /* 0x0000000000007918 */ /* 0x000fc00000000000 */
[----:B------:R-:W-:-:S00]  /*a530*/  NOP ;  /* 0x0000000000007918 */ /* 0x000fc00000000000 */
[----:B------:R-:W-:-:S00]  /*a540*/  NOP ;  /* 0x0000000000007918 */ /* 0x000fc00000000000 */
[----:B------:R-:W-:-:S00]  /*a550*/  NOP ;  /* 0x0000000000007918 */ /* 0x000fc00000000000 */
[----:B------:R-:W-:-:S00]  /*a560*/  NOP ;  /* 0x0000000000007918 */ /* 0x000fc00000000000 */
[----:B------:R-:W-:-:S00]  /*a570*/  NOP ;  /* 0x0000000000007918 */ /* 0x000fc00000000000 */
.L_x_151:


//--------------------- .nv.global.init           --------------------------
	.section	.nv.global.init,"aw",@progbits
.nv.global.init:
	.type		$str$22,@object
	.size		$str$22,($str$23 - $str$22)
$str$22:
        /*0000*/ 	.byte	0x6b, 0x5f, 0x74, 0x69, 0x6c, 0x65, 0x5f, 0x63, 0x6f, 0x75, 0x6e, 0x74, 0x20, 0x3e, 0x3d, 0x20
        /*0010*/ 	.byte	0x31, 0x00
	.type		$str$23,@object
	.size		$str$23,(__unnamed_1 - $str$23)
$str$23:
        /*0012*/ 	.byte	0x2f, 0x74, 0x6d, 0x70, 0x2f, 0x63, 0x75, 0x74, 0x6c, 0x61, 0x73, 0x73, 0x5f, 0x73, 0x77, 0x65
        /*0022*/ 	.byte	0x65, 0x70, 0x5f, 0x73, 0x72, 0x63, 0x2f, 0x69, 0x6e, 0x63, 0x6c, 0x75, 0x64, 0x65, 0x2f, 0x63
        /*0032*/ 	.byte	0x75, 0x74, 0x6c, 0x61, 0x73, 0x73, 0x2f, 0x67, 0x65, 0x6d, 0x6d, 0x2f, 0x63, 0x6f, 0x6c, 0x6c
        /*0042*/ 	.byte	0x65, 0x63, 0x74, 0x69, 0x76, 0x65, 0x2f, 0x73, 0x6d, 0x39, 0x30, 0x5f, 0x6d, 0x6d, 0x61, 0x5f
        /*0052*/ 	.byte	0x74, 0x6d, 0x61, 0x5f, 0x67, 0x6d, 0x6d, 0x61, 0x5f, 0x73, 0x73, 0x5f, 0x77, 0x61, 0x72, 0x70
        /*0062*/ 	.byte	0x73, 0x70, 0x65, 0x63, 0x69, 0x61, 0x6c, 0x69, 0x7a, 0x65, 0x64, 0x2e, 0x68, 0x70, 0x70, 0x00
	.type		__unnamed_1,@object
	.size		__unnamed_1,(.L_0 - __unnamed_1)
__unnamed_1:
        /*0072*/ 	.byte	0x76, 0x6f, 0x69, 0x64, 0x20, 0x63, 0x75, 0x74, 0x6c, 0x61, 0x73, 0x73, 0x3a, 0x3a, 0x67, 0x65
        /* <DEDUP_REMOVED lines=180> */
        /*0bc2*/ 	.byte	0x64, 0x65, 0x6e, 0x74, 0x69, 0x74, 0x79, 0x5d, 0x00
.L_0:


//--------------------- .nv.shared._ZN7cutlass13device_kernelINS_4gemm6kernel13GemmUniversalIN4cute5tupleIJiiiiEEENS1_10collective13CollectiveMmaINS1_34MainloopSm90TmaGmmaWarpSpecializedILi3ENS5_IJNS4_1CILi2EEENSA_ILi1EEESC_EEENS1_32KernelTmaWarpSpecializedPingpongEEENS5_IJNSA_ILi64EEENSA_ILi80EEENSA_ILi256EEEEEENS_10bfloat16_tENS5_IJlSC_lEEESK_SL_NS4_8TiledMMAINS4_8MMA_AtomIJNS4_4SM904GMMA27MMA_64x16x16_F32BF16BF16_SSILNSP_5MajorE0ELSR_0ELNSP_7ScaleInE1ELSS_1EEEEEENS4_6LayoutINS5_IJSC_SC_SC_EEENS5_IJNSA_ILi0EEESX_SX_EEEEENS5_IJNS4_10UnderscoreES10_S10_EEEEENS4_13SM90_TMA_LOADENS4_14ComposedLayoutINS4_7SwizzleILi3ELi4ELi3EEENS4_18smem_ptr_flag_bitsILi16EEENSV_INS5_IJNSA_ILi8EEESG_EEENS5_IJSG_SC_EEEEEEEvNS4_8identityENS4_23SM90_TMA_LOAD_MULTICASTES1D_vS1E_EENS_8epilogue10collective6detail29Sm90TmaWarpSpecializedAdapterINS1I_15DefaultEpilogueISK_SL_SL_NS1H_6thread17LinearCombinationISK_Li1EffLNS1M_9ScaleType4KindE0ELNS_15FloatRoundStyleE2ESK_EENS1_15EpilogueDefaultEEEEEvvEEEEvNT_6ParamsE --------------------------
	.section	.nv.shared._ZN7cutlass13device_kernelINS_4gemm6kernel13GemmUniversalIN4cute5tupleIJiiiiEEENS1_10collective13CollectiveMmaINS1_34MainloopSm90TmaGmmaWarpSpecializedILi3ENS5_IJNS4_1CILi2EEENSA_ILi1EEESC_EEENS1_32KernelTmaWarpSpecializedPingpongEEENS5_IJNSA_ILi64EEENSA_ILi80EEENSA_ILi256EEEEEENS_10bfloat16_tENS5_IJlSC_lEEESK_SL_NS4_8TiledMMAINS4_8MMA_AtomIJNS4_4SM904GMMA27MMA_64x16x16_F32BF16BF16_SSILNSP_5MajorE0ELSR_0ELNSP_7ScaleInE1ELSS_1EEEEEENS4_6LayoutINS5_IJSC_SC_SC_EEENS5_IJNSA_ILi0EEESX_SX_EEEEENS5_IJNS4_10UnderscoreES10_S10_EEEEENS4_13SM90_TMA_LOADENS4_14ComposedLayoutINS4_7SwizzleILi3ELi4ELi3EEENS4_18smem_ptr_flag_bitsILi16EEENSV_INS5_IJNSA_ILi8EEESG_EEENS5_IJSG_SC_EEEEEEEvNS4_8identityENS4_23SM90_TMA_LOAD_MULTICASTES1D_vS1E_EENS_8epilogue10collective6detail29Sm90TmaWarpSpecializedAdapterINS1I_15DefaultEpilogueISK_SL_SL_NS1H_6thread17LinearCombinationISK_Li1EffLNS1M_9ScaleType4KindE0ELNS_15FloatRoundStyleE2ESK_EENS1_15EpilogueDefaultEEEEEvvEEEEvNT_6ParamsE,"aw",@nobits
	.sectionflags	@""
	.align	16
	.zero		1024


//--------------------- .nv.shared.reserved.0     --------------------------
	.section	.nv.shared.reserved.0,"aw",@nobits
	.weak		__nv_reservedSMEM_offset_0_alias
	.size		__nv_reservedSMEM_offset_0_alias, 0, 0
	.other		__nv_reservedSMEM_offset_0_alias,@"STO_CUDA_RESERVED_SHARED STV_DEFAULT"
__nv_reservedSMEM_offset_0_alias:
	.zero		0


//--------------------- .nv.global                --------------------------
	.section	.nv.global,"aw",@nobits
.nv.global:
	.type		_ZN40_INTERNAL_d027f955_4_k_cu_35faf83b_154134cute1_E,@object
	.size		_ZN40_INTERNAL_d027f955_4_k_cu_35faf83b_154134cute1_E,(_ZN40_INTERNAL_d027f955_4_k_cu_35faf83b_154134cuda3std3__45__cpo6cbeginE - _ZN40_INTERNAL_d027f955_4_k_cu_35faf83b_154134cute1_E)
_ZN40_INTERNAL_d027f955_4_k_cu_35faf83b_154134cute1_E:
	.zero		1
	.type		_ZN40_INTERNAL_d027f955_4_k_cu_35faf83b_154134cuda3std3__45__cpo6cbeginE,@object
	.size		_ZN40_INTERNAL_d027f955_4_k_cu_35faf83b_154134cuda3std3__45__cpo6cbeginE,(_ZN40_INTERNAL_d027f955_4_k_cu_35faf83b_154134cuda3std3__48in_placeE - _ZN40_INTERNAL_d027f955_4_k_cu_35faf83b_154134cuda3std3__45__cpo6cbeginE)
_ZN40_INTERNAL_d027f955_4_k_cu_35faf83b_154134cuda3std3__45__cpo6cbeginE:
	.zero		1
	.type		_ZN40_INTERNAL_d027f955_4_k_cu_35faf83b_154134cuda3std3__48in_placeE,@object
	.size		_ZN40_INTERNAL_d027f955_4_k_cu_35faf83b_154134cuda3std3__48in_placeE,(_ZN40_INTERNAL_d027f955_4_k_cu_35faf83b_154134cuda3std6ranges3__45__cpo9iter_moveE - _ZN40_INTERNAL_d027f955_4_k_cu_35faf83b_154134cuda3std3__48in_placeE)
_ZN40_INTERNAL_d027f955_4_k_cu_35faf83b_154134cuda3std3__48in_placeE:
	.zero		1
	.type		_ZN40_INTERNAL_d027f955_4_k_cu_35faf83b_154134cuda3std6ranges3__45__cpo9iter_moveE,@object
	.size		_ZN40_INTERNAL_d027f955_4_k_cu_35faf83b_154134cuda3std6ranges3__45__cpo9iter_moveE,(_ZN40_INTERNAL_d027f955_4_k_cu_35faf83b_154134cuda3std3__45__cpo5beginE - _ZN40_INTERNAL_d027f955_4_k_cu_35faf83b_154134cuda3std6ranges3__45__cpo9iter_moveE)
_ZN40_INTERNAL_d027f955_4_k_cu_35faf83b_154134cuda3std6ranges3__45__cpo9iter_moveE:
	.zero		1
	.type		_ZN40_INTERNAL_d027f955_4_k_cu_35faf83b_154134cuda3std3__45__cpo5beginE,@object
	.size		_ZN40_INTERNAL_d027f955_4_k_cu_35faf83b_154134cuda3std3__45__cpo5beginE,(_ZN40_INTERNAL_d027f955_4_k_cu_35faf83b_154134cuda3std3__442_GLOBAL__N__d027f955_4_k_cu_35faf83b_154136ignoreE - _ZN40_INTERNAL_d027f955_4_k_cu_35faf83b_154134cuda3std3__45__cpo5beginE)
_ZN40_INTERNAL_d027f955_4_k_cu_35faf83b_154134cuda3std3__45__cpo5beginE:
	.zero		1
	.type		_ZN40_INTERNAL_d027f955_4_k_cu_35faf83b_154134cuda3std3__442_GLOBAL__N__d027f955_4_k_cu_35faf83b_154136ignoreE,@object
	.size		_ZN40_INTERNAL_d027f955_4_k_cu_35faf83b_154134cuda3std3__442_GLOBAL__N__d027f955_4_k_cu_35faf83b_154136ignoreE,(_ZN40_INTERNAL_d027f955_4_k_cu_35faf83b_154134cute7productE - _ZN40_INTERNAL_d027f955_4_k_cu_35faf83b_154134cuda3std3__442_GLOBAL__N__d027f955_4_k_cu_35faf83b_154136ignoreE)
_ZN40_INTERNAL_d027f955_4_k_cu_35faf83b_154134cuda3std3__442_GLOBAL__N__d027f955_4_k_cu_35faf83b_154136ignoreE:
	.zero		1
	.type		_ZN40_INTERNAL_d027f955_4_k_cu_35faf83b_154134cute7productE,@object
	.size		_ZN40_INTERNAL_d027f955_4_k_cu_35faf83b_154134cute7productE,(_ZN40_INTERNAL_d027f955_4_k_cu_35faf83b_154134cuda3std3__45__cpo3endE - _ZN40_INTERNAL_d027f955_4_k_cu_35faf83b_154134cute7productE)
_ZN40_INTERNAL_d027f955_4_k_cu_35faf83b_154134cute7productE:
	.zero		1
	.type		_ZN40_INTERNAL_d027f955_4_k_cu_35faf83b_154134cuda3std3__45__cpo3endE,@object
	.size		_ZN40_INTERNAL_d027f955_4_k_cu_35faf83b_154134cuda3std3__45__cpo3endE,(_ZN40_INTERNAL_d027f955_4_k_cu_35faf83b_154134cuda3std3__419piecewise_constructE - _ZN40_INTERNAL_d027f955_4_k_cu_35faf83b_154134cuda3std3__45__cpo3endE)
_ZN40_INTERNAL_d027f955_4_k_cu_35faf83b_154134cuda3std3__45__cpo3endE:
	.zero		1
	.type		_ZN40_INTERNAL_d027f955_4_k_cu_35faf83b_154134cuda3std3__419piecewise_constructE,@object
	.size		_ZN40_INTERNAL_d027f955_4_k_cu_35faf83b_154134cuda3std3__419piecewise_constructE,(_ZN40_INTERNAL_d027f955_4_k_cu_35faf83b_154134cuda3std3__45__cpo4cendE - _ZN40_INTERNAL_d027f955_4_k_cu_35faf83b_154134cuda3std3__419piecewise_constructE)
_ZN40_INTERNAL_d027f955_4_k_cu_35faf83b_154134cuda3std3__419piecewise_constructE:
	.zero		1
	.type		_ZN40_INTERNAL_d027f955_4_k_cu_35faf83b_154134cuda3std3__45__cpo4cendE,@object
	.size		_ZN40_INTERNAL_d027f955_4_k_cu_35faf83b_154134cuda3std3__45__cpo4cendE,(_ZN40_INTERNAL_d027f955_4_k_cu_35faf83b_154134cuda3std6ranges3__45__cpo4swapE - _ZN40_INTERNAL_d027f955_4_k_cu_35faf83b_154134cuda3std3__45__cpo4cendE)
_ZN40_INTERNAL_d027f955_4_k_cu_35faf83b_154134cuda3std3__45__cpo4cendE:
	.zero		1
	.type		_ZN40_INTERNAL_d027f955_4_k_cu_35faf83b_154134cuda3std6ranges3__45__cpo4swapE,@object
	.size		_ZN40_INTERNAL_d027f955_4_k_cu_35faf83b_154134cuda3std6ranges3__45__cpo4swapE,(.L_8 - _ZN40_INTERNAL_d027f955_4_k_cu_35faf83b_154134cuda3std6ranges3__45__cpo4swapE)
_ZN40_INTERNAL_d027f955_4_k_cu_35faf83b_154134cuda3std6ranges3__45__cpo4swapE:
	.zero		1
.L_8:


//--------------------- .nv.constant0._ZN7cutlass13device_kernelINS_4gemm6kernel13GemmUniversalIN4cute5tupleIJiiiiEEENS1_10collective13CollectiveMmaINS1_34MainloopSm90TmaGmmaWarpSpecializedILi3ENS5_IJNS4_1CILi2EEENSA_ILi1EEESC_EEENS1_32KernelTmaWarpSpecializedPingpongEEENS5_IJNSA_ILi64EEENSA_ILi80EEENSA_ILi256EEEEEENS_10bfloat16_tENS5_IJlSC_lEEESK_SL_NS4_8TiledMMAINS4_8MMA_AtomIJNS4_4SM904GMMA27MMA_64x16x16_F32BF16BF16_SSILNSP_5MajorE0ELSR_0ELNSP_7ScaleInE1ELSS_1EEEEEENS4_6LayoutINS5_IJSC_SC_SC_EEENS5_IJNSA_ILi0EEESX_SX_EEEEENS5_IJNS4_10UnderscoreES10_S10_EEEEENS4_13SM90_TMA_LOADENS4_14ComposedLayoutINS4_7SwizzleILi3ELi4ELi3EEENS4_18smem_ptr_flag_bitsILi16EEENSV_INS5_IJNSA_ILi8EEESG_EEENS5_IJSG_SC_EEEEEEEvNS4_8identityENS4_23SM90_TMA_LOAD_MULTICASTES1D_vS1E_EENS_8epilogue10collective6detail29Sm90TmaWarpSpecializedAdapterINS1I_15DefaultEpilogueISK_SL_SL_NS1H_6thread17LinearCombinationISK_Li1EffLNS1M_9ScaleType4KindE0ELNS_15FloatRoundStyleE2ESK_EENS1_15EpilogueDefaultEEEEEvvEEEEvNT_6ParamsE --------------------------
	.section	.nv.constant0._ZN7cutlass13device_kernelINS_4gemm6kernel13GemmUniversalIN4cute5tupleIJiiiiEEENS1_10collective13CollectiveMmaINS1_34MainloopSm90TmaGmmaWarpSpecializedILi3ENS5_IJNS4_1CILi2EEENSA_ILi1EEESC_EEENS1_32KernelTmaWarpSpecializedPingpongEEENS5_IJNSA_ILi64EEENSA_ILi80EEENSA_ILi256EEEEEENS_10bfloat16_tENS5_IJlSC_lEEESK_SL_NS4_8TiledMMAINS4_8MMA_AtomIJNS4_4SM904GMMA27MMA_64x16x16_F32BF16BF16_SSILNSP_5MajorE0ELSR_0ELNSP_7ScaleInE1ELSS_1EEEEEENS4_6LayoutINS5_IJSC_SC_SC_EEENS5_IJNSA_ILi0EEESX_SX_EEEEENS5_IJNS4_10UnderscoreES10_S10_EEEEENS4_13SM90_TMA_LOADENS4_14ComposedLayoutINS4_7SwizzleILi3ELi4ELi3EEENS4_18smem_ptr_flag_bitsILi16EEENSV_INS5_IJNSA_ILi8EEESG_EEENS5_IJSG_SC_EEEEEEEvNS4_8identityENS4_23SM90_TMA_LOAD_MULTICASTES1D_vS1E_EENS_8epilogue10collective6detail29Sm90TmaWarpSpecializedAdapterINS1I_15DefaultEpilogueISK_SL_SL_NS1H_6thread17LinearCombinationISK_Li1EffLNS1M_9ScaleType4KindE0ELNS_15FloatRoundStyleE2ESK_EENS1_15EpilogueDefaultEEEEEvvEEEEvNT_6ParamsE,"a",@progbits
	.sectionflags	@""
	.align	4
.nv.constant0._ZN7cutlass13device_kernelINS_4gemm6kernel13GemmUniversalIN4cute5tupleIJiiiiEEENS1_10collective13CollectiveMmaINS1_34MainloopSm90TmaGmmaWarpSpecializedILi3ENS5_IJNS4_1CILi2EEENSA_ILi1EEESC_EEENS1_32KernelTmaWarpSpecializedPingpongEEENS5_IJNSA_ILi64EEENSA_ILi80EEENSA_ILi256EEEEEENS_10bfloat16_tENS5_IJlSC_lEEESK_SL_NS4_8TiledMMAINS4_8MMA_AtomIJNS4_4SM904GMMA27MMA_64x16x16_F32BF16BF16_SSILNSP_5MajorE0ELSR_0ELNSP_7ScaleInE1ELSS_1EEEEEENS4_6LayoutINS5_IJSC_SC_SC_EEENS5_IJNSA_ILi0EEESX_SX_EEEEENS5_IJNS4_10UnderscoreES10_S10_EEEEENS4_13SM90_TMA_LOADENS4_14ComposedLayoutINS4_7SwizzleILi3ELi4ELi3EEENS4_18smem_ptr_flag_bitsILi16EEENSV_INS5_IJNSA_ILi8EEESG_EEENS5_IJSG_SC_EEEEEEEvNS4_8identityENS4_23SM90_TMA_LOAD_MULTICASTES1D_vS1E_EENS_8epilogue10collective6detail29Sm90TmaWarpSpecializedAdapterINS1I_15DefaultEpilogueISK_SL_SL_NS1H_6thread17LinearCombinationISK_Li1EffLNS1M_9ScaleType4KindE0ELNS_15FloatRoundStyleE2ESK_EENS1_15EpilogueDefaultEEEEEvvEEEEvNT_6ParamsE:
	.zero		1664


//--------------------- SYMBOLS --------------------------

	.type		.nv.reservedSmem.offset0,@object
	.size		.nv.reservedSmem.offset0,0x4
	.type		__assertfail,@function
